	.target	sm_90a

	.elftype	@"ET_EXEC"


//--------------------- .note.nv.tkinfo           --------------------------
	.section	.note.nv.tkinfo,"",@"SHT_NOTE"
	.sectionflags	@"SHF_NOTE_NV_TKINFO"
	.tkinfo
        /*0018*/ 	.word	0x00000002
        /*0030*/ 	.string	""
        /*0030*/ 	.string	"ptxas"
        /*0030*/ 	.string	"Cuda compilation tools, release 13.0, V13.0.88"
        /*0030*/ 	.string	"Build cuda_13.0.r13.0/compiler.36424714_0"
        /*0030*/ 	.string	"-arch sm_90a -m 64 "



//--------------------- .note.nv.cuinfo           --------------------------
	.section	.note.nv.cuinfo,"",@"SHT_NOTE"
	.sectionflags	@"SHF_NOTE_NV_CUINFO"
        /*0018*/ 	.short	0x0002
        /*001a*/ 	.short	0x005a
        /*001c*/ 	.short	0x0082
	.zero		2


//--------------------- .nv.info                  --------------------------
	.section	.nv.info,"",@"SHT_CUDA_INFO"
	.align	4


	//----- nvinfo : EIATTR_REGCOUNT
	.align		4
        /*0000*/ 	.byte	0x04, 0x2f
        /*0002*/ 	.short	(.L_15 - .L_14)
	.align		4
.L_14:
        /*0004*/ 	.word	index@(_ZN7cutlass13device_kernelINS_4gemm6kernel13GemmUniversalIN4cute5tupleIJiiiiEEENS1_10collective13CollectiveMmaINS1_34MainloopSm90TmaGmmaWarpSpecializedILi4ENS5_IJNS4_1CILi1EEESB_SB_EEENS1_35KernelTmaWarpSpecializedCooperativeEEENS5_IJNSA_ILi128EEESF_SF_EEENS_10tfloat32_tENS5_IJlSB_lEEESH_SI_NS4_8TiledMMAINS4_8MMA_AtomIJNS4_4SM904GMMA30MMA_64x128x8_F32TF32TF32_SS_TNILNSM_7ScaleInE1ELSO_1EEEEEENS4_6LayoutINS5_IJNSA_ILi2EEESB_SB_EEENS5_IJSB_NSA_ILi0EEESU_EEEEENS5_IJNS4_10UnderscoreESX_SX_EEEEENS4_13SM90_TMA_LOADENS4_14ComposedLayoutINS4_7SwizzleILi3ELi4ELi3EEENS4_18smem_ptr_flag_bitsILi32EEENSR_INS5_IJNSA_ILi8EEENSA_ILi32EEEEEENS5_IJS17_SB_EEEEEEEvNS4_8identityES10_S1B_vS1C_EENS_8epilogue10collective6detail29Sm90TmaWarpSpecializedAdapterINS1F_15DefaultEpilogueISH_SI_SI_NS1E_6thread17LinearCombinationISH_Li1EffLNS1J_9ScaleType4KindE0ELNS_15FloatRoundStyleE2ESH_EENS1_15EpilogueDefaultEEEEEvvEEEEvNT_6ParamsE)
        /*0008*/ 	.word	0x000000a8


	//----- nvinfo : EIATTR_FRAME_SIZE
	.align		4
.L_15:
        /*000c*/ 	.byte	0x04, 0x11
        /*000e*/ 	.short	(.L_17 - .L_16)
	.align		4
.L_16:
        /*0010*/ 	.word	index@(_ZN7cutlass13device_kernelINS_4gemm6kernel13GemmUniversalIN4cute5tupleIJiiiiEEENS1_10collective13CollectiveMmaINS1_34MainloopSm90TmaGmmaWarpSpecializedILi4ENS5_IJNS4_1CILi1EEESB_SB_EEENS1_35KernelTmaWarpSpecializedCooperativeEEENS5_IJNSA_ILi128EEESF_SF_EEENS_10tfloat32_tENS5_IJlSB_lEEESH_SI_NS4_8TiledMMAINS4_8MMA_AtomIJNS4_4SM904GMMA30MMA_64x128x8_F32TF32TF32_SS_TNILNSM_7ScaleInE1ELSO_1EEEEEENS4_6LayoutINS5_IJNSA_ILi2EEESB_SB_EEENS5_IJSB_NSA_ILi0EEESU_EEEEENS5_IJNS4_10UnderscoreESX_SX_EEEEENS4_13SM90_TMA_LOADENS4_14ComposedLayoutINS4_7SwizzleILi3ELi4ELi3EEENS4_18smem_ptr_flag_bitsILi32EEENSR_INS5_IJNSA_ILi8EEENSA_ILi32EEEEEENS5_IJS17_SB_EEEEEEEvNS4_8identityES10_S1B_vS1C_EENS_8epilogue10collective6detail29Sm90TmaWarpSpecializedAdapterINS1F_15DefaultEpilogueISH_SI_SI_NS1E_6thread17LinearCombinationISH_Li1EffLNS1J_9ScaleType4KindE0ELNS_15FloatRoundStyleE2ESH_EENS1_15EpilogueDefaultEEEEEvvEEEEvNT_6ParamsE)
        /*0014*/ 	.word	0x00000000


	//----- nvinfo : EIATTR_MIN_STACK_SIZE
	.align		4
.L_17:
        /*0018*/ 	.byte	0x04, 0x12
        /*001a*/ 	.short	(.L_19 - .L_18)
	.align		4
.L_18:
        /*001c*/ 	.word	index@(_ZN7cutlass13device_kernelINS_4gemm6kernel13GemmUniversalIN4cute5tupleIJiiiiEEENS1_10collective13CollectiveMmaINS1_34MainloopSm90TmaGmmaWarpSpecializedILi4ENS5_IJNS4_1CILi1EEESB_SB_EEENS1_35KernelTmaWarpSpecializedCooperativeEEENS5_IJNSA_ILi128EEESF_SF_EEENS_10tfloat32_tENS5_IJlSB_lEEESH_SI_NS4_8TiledMMAINS4_8MMA_AtomIJNS4_4SM904GMMA30MMA_64x128x8_F32TF32TF32_SS_TNILNSM_7ScaleInE1ELSO_1EEEEEENS4_6LayoutINS5_IJNSA_ILi2EEESB_SB_EEENS5_IJSB_NSA_ILi0EEESU_EEEEENS5_IJNS4_10UnderscoreESX_SX_EEEEENS4_13SM90_TMA_LOADENS4_14ComposedLayoutINS4_7SwizzleILi3ELi4ELi3EEENS4_18smem_ptr_flag_bitsILi32EEENSR_INS5_IJNSA_ILi8EEENSA_ILi32EEEEEENS5_IJS17_SB_EEEEEEEvNS4_8identityES10_S1B_vS1C_EENS_8epilogue10collective6detail29Sm90TmaWarpSpecializedAdapterINS1F_15DefaultEpilogueISH_SI_SI_NS1E_6thread17LinearCombinationISH_Li1EffLNS1J_9ScaleType4KindE0ELNS_15FloatRoundStyleE2ESH_EENS1_15EpilogueDefaultEEEEEvvEEEEvNT_6ParamsE)
        /*0020*/ 	.word	0x00000000
.L_19:


//--------------------- .nv.compat                --------------------------
	.section	.nv.compat,"",@"SHT_CUDA_COMPAT_INFO"
	.align	4
        /*0000*/ 	.byte	0x02, 0x09, 0x01, 0x00, 0x02, 0x02, 0x04, 0x00, 0x02, 0x05, 0x05, 0x00, 0x03, 0x07, 0x01, 0x01
        /*0010*/ 	.byte	0x02, 0x03, 0x01, 0x00, 0x02, 0x06, 0x01, 0x00, 0x04, 0x0b, 0x08, 0x00, 0x00, 0x00, 0x00, 0x00
        /*0020*/ 	.byte	0x00, 0x00, 0x00, 0x00


//--------------------- .nv.info._ZN7cutlass13device_kernelINS_4gemm6kernel13GemmUniversalIN4cute5tupleIJiiiiEEENS1_10collective13CollectiveMmaINS1_34MainloopSm90TmaGmmaWarpSpecializedILi4ENS5_IJNS4_1CILi1EEESB_SB_EEENS1_35KernelTmaWarpSpecializedCooperativeEEENS5_IJNSA_ILi128EEESF_SF_EEENS_10tfloat32_tENS5_IJlSB_lEEESH_SI_NS4_8TiledMMAINS4_8MMA_AtomIJNS4_4SM904GMMA30MMA_64x128x8_F32TF32TF32_SS_TNILNSM_7ScaleInE1ELSO_1EEEEEENS4_6LayoutINS5_IJNSA_ILi2EEESB_SB_EEENS5_IJSB_NSA_ILi0EEESU_EEEEENS5_IJNS4_10UnderscoreESX_SX_EEEEENS4_13SM90_TMA_LOADENS4_14ComposedLayoutINS4_7SwizzleILi3ELi4ELi3EEENS4_18smem_ptr_flag_bitsILi32EEENSR_INS5_IJNSA_ILi8EEENSA_ILi32EEEEEENS5_IJS17_SB_EEEEEEEvNS4_8identityES10_S1B_vS1C_EENS_8epilogue10collective6detail29Sm90TmaWarpSpecializedAdapterINS1F_15DefaultEpilogueISH_SI_SI_NS1E_6thread17LinearCombinationISH_Li1EffLNS1J_9ScaleType4KindE0ELNS_15FloatRoundStyleE2ESH_EENS1_15EpilogueDefaultEEEEEvvEEEEvNT_6ParamsE --------------------------
	.section	.nv.info._ZN7cutlass13device_kernelINS_4gemm6kernel13GemmUniversalIN4cute5tupleIJiiiiEEENS1_10collective13CollectiveMmaINS1_34MainloopSm90TmaGmmaWarpSpecializedILi4ENS5_IJNS4_1CILi1EEESB_SB_EEENS1_35KernelTmaWarpSpecializedCooperativeEEENS5_IJNSA_ILi128EEESF_SF_EEENS_10tfloat32_tENS5_IJlSB_lEEESH_SI_NS4_8TiledMMAINS4_8MMA_AtomIJNS4_4SM904GMMA30MMA_64x128x8_F32TF32TF32_SS_TNILNSM_7ScaleInE1ELSO_1EEEEEENS4_6LayoutINS5_IJNSA_ILi2EEESB_SB_EEENS5_IJSB_NSA_ILi0EEESU_EEEEENS5_IJNS4_10UnderscoreESX_SX_EEEEENS4_13SM90_TMA_LOADENS4_14ComposedLayoutINS4_7SwizzleILi3ELi4ELi3EEENS4_18smem_ptr_flag_bitsILi32EEENSR_INS5_IJNSA_ILi8EEENSA_ILi32EEEEEENS5_IJS17_SB_EEEEEEEvNS4_8identityES10_S1B_vS1C_EENS_8epilogue10collective6detail29Sm90TmaWarpSpecializedAdapterINS1F_15DefaultEpilogueISH_SI_SI_NS1E_6thread17LinearCombinationISH_Li1EffLNS1J_9ScaleType4KindE0ELNS_15FloatRoundStyleE2ESH_EENS1_15EpilogueDefaultEEEEEvvEEEEvNT_6ParamsE,"",@"SHT_CUDA_INFO"
	.sectionflags	@""
	.align	4


	//----- nvinfo : EIATTR_CUDA_API_VERSION
	.align		4
        /*0000*/ 	.byte	0x04, 0x37
        /*0002*/ 	.short	(.L_21 - .L_20)
.L_20:
        /*0004*/ 	.word	0x00000082


	//----- nvinfo : EIATTR_KPARAM_INFO
	.align		4
.L_21:
        /*0008*/ 	.byte	0x04, 0x17
        /*000a*/ 	.short	(.L_23 - .L_22)
.L_22:
        /*000c*/ 	.word	0x00000000
        /*0010*/ 	.short	0x0000
        /*0012*/ 	.short	0x0070
        /*0014*/ 	.byte	0x00, 0xf0, 0x01, 0x10


	//----- nvinfo : EIATTR_SPARSE_MMA_MASK
	.align		4
.L_23:
        /*0018*/ 	.byte	0x03, 0x50
        /*001a*/ 	.short	0x0000


	//----- nvinfo : EIATTR_MAXREG_COUNT
	.align		4
        /*001c*/ 	.byte	0x03, 0x1b
        /*001e*/ 	.short	0x00a8


	//----- nvinfo : EIATTR_NUM_BARRIERS
	.align		4
        /*0020*/ 	.byte	0x02, 0x4c
        /*0022*/ 	.byte	0x01
	.zero		1


	//----- nvinfo : EIATTR_EXTERNS
	.align		4
        /*0024*/ 	.byte	0x04, 0x0f
        /*0026*/ 	.short	(.L_25 - .L_24)


	//   ....[0]....
	.align		4
.L_24:
        /*0028*/ 	.word	index@(__assertfail)


	//----- nvinfo : EIATTR_MERCURY_ISA_VERSION
	.align		4
.L_25:
        /*002c*/ 	.byte	0x03, 0x5f
        /*002e*/ 	.short	0x0101


	//----- nvinfo : EIATTR_INT_WARP_WIDE_INSTR_OFFSETS
	.align		4
        /*0030*/ 	.byte	0x04, 0x31
        /*0032*/ 	.short	(.L_27 - .L_26)


	//   ....[0]....
.L_26:
        /*0034*/ 	.word	0x000003b0


	//   ....[1]....
        /*0038*/ 	.word	0x000003c0


	//   ....[2]....
        /*003c*/ 	.word	0x000004e0


	//----- nvinfo : EIATTR_COOP_GROUP_MASK_REGIDS
	.align		4
.L_27:
        /*0040*/ 	.byte	0x04, 0x29
        /*0042*/ 	.short	(.L_29 - .L_28)


	//   ....[0]....
.L_28:
        /*0044*/ 	.word	0xffffffff


	//   ....[1]....
        /*0048*/ 	.word	0xffffffff


	//   ....[2]....
        /*004c*/ 	.word	0xffffffff


	//   ....[3]....
        /*0050*/ 	.word	0xffffffff


	//   ....[4]....
        /*0054*/ 	.word	0xffffffff


	//----- nvinfo : EIATTR_COOP_GROUP_INSTR_OFFSETS
	.align		4
.L_29:
        /*0058*/ 	.byte	0x04, 0x28
        /*005a*/ 	.short	(.L_31 - .L_30)


	//   ....[0]....
.L_30:
        /*005c*/ 	.word	0x00000060


	//   ....[1]....
        /*0060*/ 	.word	0x00000070


	//   ....[2]....
        /*0064*/ 	.word	0x00000130


	//   ....[3]....
        /*0068*/ 	.word	0x000002c0


	//   ....[4]....
        /*006c*/ 	.word	0x000011c0


	//----- nvinfo : EIATTR_REG_RECONFIG
	.align		4
.L_31:
        /*0070*/ 	.byte	0x01, 0x54
	.zero		2


	//----- nvinfo : EIATTR_SYSCALL_OFFSETS
	.align		4
        /*0074*/ 	.byte	0x04, 0x46
        /*0076*/ 	.short	(.L_33 - .L_32)


	//   ....[0]....
.L_32:
        /*0078*/ 	.word	0x000013b0


	//----- nvinfo : EIATTR_MBARRIER_INSTR_OFFSETS
	.align		4
.L_33:
        /*007c*/ 	.byte	0x04, 0x39
        /*007e*/ 	.short	(.L_35 - .L_34)


	//   ....[0]....
.L_34:
        /*0080*/ 	.word	0x00000230
        /*0084*/ 	.word	0x000000ff
        /*0088*/ 	.word	0x00000000
        /*008c*/ 	.short	0x0100
        /*008e*/ 	.byte	0x08
	.zero		1


	//   ....[1]....
        /*0090*/ 	.word	0x00000240
        /*0094*/ 	.word	0x000000ff
        /*0098*/ 	.word	0x00000020
        /*009c*/ 	.short	0x0100
        /*009e*/ 	.byte	0x08
	.zero		1


	//   ....[2]....
        /*00a0*/ 	.word	0x00000250
        /*00a4*/ 	.word	0x000000ff
        /*00a8*/ 	.word	0x00000008
        /*00ac*/ 	.short	0x0100
        /*00ae*/ 	.byte	0x08
	.zero		1


	//   ....[3]....
        /*00b0*/ 	.word	0x00000260
        /*00b4*/ 	.word	0x000000ff
        /*00b8*/ 	.word	0x00000028
        /*00bc*/ 	.short	0x0100
        /*00be*/ 	.byte	0x08
	.zero		1


	//   ....[4]....
        /*00c0*/ 	.word	0x00000270
        /*00c4*/ 	.word	0x000000ff
        /*00c8*/ 	.word	0x00000010
        /*00cc*/ 	.short	0x0100
        /*00ce*/ 	.byte	0x08
	.zero		1


	//   ....[5]....
        /*00d0*/ 	.word	0x00000280
        /*00d4*/ 	.word	0x000000ff
        /*00d8*/ 	.word	0x00000030
        /*00dc*/ 	.short	0x0100
        /*00de*/ 	.byte	0x08
	.zero		1


	//   ....[6]....
        /*00e0*/ 	.word	0x00000290
        /*00e4*/ 	.word	0x000000ff
        /*00e8*/ 	.word	0x00000018
        /*00ec*/ 	.short	0x0100
        /*00ee*/ 	.byte	0x08
	.zero		1


	//   ....[7]....
        /*00f0*/ 	.word	0x000002a0
        /*00f4*/ 	.word	0x000000ff
        /*00f8*/ 	.word	0x00000038
        /*00fc*/ 	.short	0x0100
        /*00fe*/ 	.byte	0x08
	.zero		1


	//   ....[8]....
        /*0100*/ 	.word	0x00000560
        /*0104*/ 	.word	0x000000ff
        /*0108*/ 	.word	0x00000050
        /*010c*/ 	.short	0x0100
        /*010e*/ 	.byte	0x08
	.zero		1


	//   ....[9]....
        /*0110*/ 	.word	0x000005c0
        /*0114*/ 	.word	0x000000ff
        /*0118*/ 	.word	0x00000058
        /*011c*/ 	.short	0x0100
        /*011e*/ 	.byte	0x08
	.zero		1


	//   ....[10]....
        /*0120*/ 	.word	0x00001430
        /*0124*/ 	.word	0x00000003
        /*0128*/ 	.word	0x00000000
        /*012c*/ 	.short	0x010a
        /*012e*/ 	.byte	0x3f
	.zero		1


	//   ....[11]....
        /*0130*/ 	.word	0x00001490
        /*0134*/ 	.word	0x00000003
        /*0138*/ 	.word	0x00000000
        /*013c*/ 	.short	0x010a
        /*013e*/ 	.byte	0x3f
	.zero		1


	//   ....[12]....
        /*0140*/ 	.word	0x00001d40
        /*0144*/ 	.word	0x000000ff
        /*0148*/ 	.word	0x00000000
        /*014c*/ 	.short	0x010a
        /*014e*/ 	.byte	0x04
	.zero		1


	//   ....[13]....
        /*0150*/ 	.word	0x00001d80
        /*0154*/ 	.word	0x000000ff
        /*0158*/ 	.word	0x00000000
        /*015c*/ 	.short	0x010a
        /*015e*/ 	.byte	0x04
	.zero		1


	//   ....[14]....
        /*0160*/ 	.word	0x00002520
        /*0164*/ 	.word	0x000000ff
        /*0168*/ 	.word	0x00000000
        /*016c*/ 	.short	0x0101
        /*016e*/ 	.byte	0x0a
	.zero		1


	//   ....[15]....
        /*0170*/ 	.word	0x000026e0
        /*0174*/ 	.word	0x000000ff
        /*0178*/ 	.word	0x00000000
        /*017c*/ 	.short	0x0101
        /*017e*/ 	.byte	0x04
	.zero		1


	//   ....[16]....
        /*0180*/ 	.word	0x00007860
        /*0184*/ 	.word	0x0000000e
        /*0188*/ 	.word	0x00000020
        /*018c*/ 	.short	0x010a
        /*018e*/ 	.byte	0x3f
	.zero		1


	//   ....[17]....
        /*0190*/ 	.word	0x00007e20
        /*0194*/ 	.word	0x00000005
        /*0198*/ 	.word	0x00000058
        /*019c*/ 	.short	0x0101
        /*019e*/ 	.byte	0x3f
	.zero		1


	//   ....[18]....
        /*01a0*/ 	.word	0x00008530
        /*01a4*/ 	.word	0x00000007
        /*01a8*/ 	.word	0x00000000
        /*01ac*/ 	.short	0x010a
        /*01ae*/ 	.byte	0x3f
	.zero		1


	//   ....[19]....
        /*01b0*/ 	.word	0x000085b0
        /*01b4*/ 	.word	0x00000008
        /*01b8*/ 	.word	0x00000000
        /*01bc*/ 	.short	0x010a
        /*01be*/ 	.byte	0x3f
	.zero		1


	//   ....[20]....
        /*01c0*/ 	.word	0x00008640
        /*01c4*/ 	.word	0x0000000b
        /*01c8*/ 	.word	0x00000000
        /*01cc*/ 	.short	0x010a
        /*01ce*/ 	.byte	0x3f
	.zero		1


	//   ....[21]....
        /*01d0*/ 	.word	0x000086d0
        /*01d4*/ 	.word	0x00000003
        /*01d8*/ 	.word	0x00000000
        /*01dc*/ 	.short	0x010a
        /*01de*/ 	.byte	0x3f
	.zero		1


	//   ....[22]....
        /*01e0*/ 	.word	0x00008730
        /*01e4*/ 	.word	0x00000003
        /*01e8*/ 	.word	0x00000000
        /*01ec*/ 	.short	0x010a
        /*01ee*/ 	.byte	0x3f
	.zero		1


	//   ....[23]....
        /*01f0*/ 	.word	0x00008790
        /*01f4*/ 	.word	0x00000004
        /*01f8*/ 	.word	0x00000000
        /*01fc*/ 	.short	0x010a
        /*01fe*/ 	.byte	0x3f
	.zero		1


	//   ....[24]....
        /*0200*/ 	.word	0x00008860
        /*0204*/ 	.word	0x0000000e
        /*0208*/ 	.word	0x00000020
        /*020c*/ 	.short	0x010a
        /*020e*/ 	.byte	0x3f
	.zero		1


	//   ....[25]....
        /*0210*/ 	.word	0x00008930
        /*0214*/ 	.word	0x00000007
        /*0218*/ 	.word	0x00000000
        /*021c*/ 	.short	0x010a
        /*021e*/ 	.byte	0x3f
	.zero		1


	//   ....[26]....
        /*0220*/ 	.word	0x00008980
        /*0224*/ 	.word	0x00000008
        /*0228*/ 	.word	0x00000000
        /*022c*/ 	.short	0x010a
        /*022e*/ 	.byte	0x3f
	.zero		1


	//   ....[27]....
        /*0230*/ 	.word	0x000089d0
        /*0234*/ 	.word	0x0000000b
        /*0238*/ 	.word	0x00000000
        /*023c*/ 	.short	0x010a
        /*023e*/ 	.byte	0x3f
	.zero		1


	//----- nvinfo : EIATTR_NUM_MBARRIERS
	.align		4
.L_35:
        /*0240*/ 	.byte	0x03, 0x38
        /*0242*/ 	.short	0x000a


	//----- nvinfo : EIATTR_EXIT_INSTR_OFFSETS
	.align		4
        /*0244*/ 	.byte	0x04, 0x1c
        /*0246*/ 	.short	(.L_37 - .L_36)


	//   ....[0]....
.L_36:
        /*0248*/ 	.word	0x00000660


	//   ....[1]....
        /*024c*/ 	.word	0x00000f20


	//   ....[2]....
        /*0250*/ 	.word	0x00006f40


	//   ....[3]....
        /*0254*/ 	.word	0x00007570


	//   ....[4]....
        /*0258*/ 	.word	0x00008720


	//----- nvinfo : EIATTR_MAX_THREADS
	.align		4
.L_37:
        /*025c*/ 	.byte	0x04, 0x05
        /*025e*/ 	.short	(.L_39 - .L_38)
.L_38:
        /*0260*/ 	.word	0x00000180
        /*0264*/ 	.word	0x00000001
        /*0268*/ 	.word	0x00000001


	//----- nvinfo : EIATTR_CRS_STACK_SIZE
	.align		4
.L_39:
        /*026c*/ 	.byte	0x04, 0x1e
        /*026e*/ 	.short	(.L_41 - .L_40)
.L_40:
        /*0270*/ 	.word	0x00000000


	//----- nvinfo : EIATTR_CBANK_PARAM_SIZE
	.align		4
.L_41:
        /*0274*/ 	.byte	0x03, 0x19
        /*0276*/ 	.short	0x0470


	//----- nvinfo : EIATTR_PARAM_CBANK
	.align		4
        /*0278*/ 	.byte	0x04, 0x0a
        /*027a*/ 	.short	(.L_43 - .L_42)
	.align		4
.L_42:
        /*027c*/ 	.word	index@(.nv.constant0._ZN7cutlass13device_kernelINS_4gemm6kernel13GemmUniversalIN4cute5tupleIJiiiiEEENS1_10collective13CollectiveMmaINS1_34MainloopSm90TmaGmmaWarpSpecializedILi4ENS5_IJNS4_1CILi1EEESB_SB_EEENS1_35KernelTmaWarpSpecializedCooperativeEEENS5_IJNSA_ILi128EEESF_SF_EEENS_10tfloat32_tENS5_IJlSB_lEEESH_SI_NS4_8TiledMMAINS4_8MMA_AtomIJNS4_4SM904GMMA30MMA_64x128x8_F32TF32TF32_SS_TNILNSM_7ScaleInE1ELSO_1EEEEEENS4_6LayoutINS5_IJNSA_ILi2EEESB_SB_EEENS5_IJSB_NSA_ILi0EEESU_EEEEENS5_IJNS4_10UnderscoreESX_SX_EEEEENS4_13SM90_TMA_LOADENS4_14ComposedLayoutINS4_7SwizzleILi3ELi4ELi3EEENS4_18smem_ptr_flag_bitsILi32EEENSR_INS5_IJNSA_ILi8EEENSA_ILi32EEEEEENS5_IJS17_SB_EEEEEEEvNS4_8identityES10_S1B_vS1C_EENS_8epilogue10collective6detail29Sm90TmaWarpSpecializedAdapterINS1F_15DefaultEpilogueISH_SI_SI_NS1E_6thread17LinearCombinationISH_Li1EffLNS1J_9ScaleType4KindE0ELNS_15FloatRoundStyleE2ESH_EENS1_15EpilogueDefaultEEEEEvvEEEEvNT_6ParamsE)
        /*0280*/ 	.short	0x0210
        /*0282*/ 	.short	0x0470


	//----- nvinfo : EIATTR_SW_WAR
	.align		4
.L_43:
        /*0284*/ 	.byte	0x04, 0x36
        /*0286*/ 	.short	(.L_45 - .L_44)
.L_44:
        /*0288*/ 	.word	0x00000008
.L_45:


//--------------------- .nv.callgraph             --------------------------
	.section	.nv.callgraph,"",@"SHT_CUDA_CALLGRAPH"
	.align	4
	.sectionentsize	8
	.align		4
        /*0000*/ 	.word	0x00000000
	.align		4
        /*0004*/ 	.word	0xffffffff
	.align		4
        /*0008*/ 	.word	index@(_ZN7cutlass13device_kernelINS_4gemm6kernel13GemmUniversalIN4cute5tupleIJiiiiEEENS1_10collective13CollectiveMmaINS1_34MainloopSm90TmaGmmaWarpSpecializedILi4ENS5_IJNS4_1CILi1EEESB_SB_EEENS1_35KernelTmaWarpSpecializedCooperativeEEENS5_IJNSA_ILi128EEESF_SF_EEENS_10tfloat32_tENS5_IJlSB_lEEESH_SI_NS4_8TiledMMAINS4_8MMA_AtomIJNS4_4SM904GMMA30MMA_64x128x8_F32TF32TF32_SS_TNILNSM_7ScaleInE1ELSO_1EEEEEENS4_6LayoutINS5_IJNSA_ILi2EEESB_SB_EEENS5_IJSB_NSA_ILi0EEESU_EEEEENS5_IJNS4_10UnderscoreESX_SX_EEEEENS4_13SM90_TMA_LOADENS4_14ComposedLayoutINS4_7SwizzleILi3ELi4ELi3EEENS4_18smem_ptr_flag_bitsILi32EEENSR_INS5_IJNSA_ILi8EEENSA_ILi32EEEEEENS5_IJS17_SB_EEEEEEEvNS4_8identityES10_S1B_vS1C_EENS_8epilogue10collective6detail29Sm90TmaWarpSpecializedAdapterINS1F_15DefaultEpilogueISH_SI_SI_NS1E_6thread17LinearCombinationISH_Li1EffLNS1J_9ScaleType4KindE0ELNS_15FloatRoundStyleE2ESH_EENS1_15EpilogueDefaultEEEEEvvEEEEvNT_6ParamsE)
	.align		4
        /*000c*/ 	.word	index@(__assertfail)
	.align		4
        /*0010*/ 	.word	0x00000000
	.align		4
        /*0014*/ 	.word	0xfffffffe
	.align		4
        /*0018*/ 	.word	0x00000000
	.align		4
        /*001c*/ 	.word	0xfffffffd
	.align		4
        /*0020*/ 	.word	0x00000000
	.align		4
        /*0024*/ 	.word	0xfffffffc


//--------------------- .nv.constant4             --------------------------
	.section	.nv.constant4,"a",@progbits
	.align	8
	.align		8
.nv.constant4:
        /*0000*/ 	.dword	__assertfail
	.align		8
        /*0008*/ 	.dword	__unnamed_1
	.align		8
        /*0010*/ 	.dword	_ZN40_INTERNAL_153ffb13_4_k_cu_fdae61b5_165014cuda3std3__45__cpo5beginE
	.align		8
        /*0018*/ 	.dword	_ZN40_INTERNAL_153ffb13_4_k_cu_fdae61b5_165014cuda3std3__45__cpo3endE
	.align		8
        /*0020*/ 	.dword	_ZN40_INTERNAL_153ffb13_4_k_cu_fdae61b5_165014cuda3std3__45__cpo6cbeginE
	.align		8
        /*0028*/ 	.dword	_ZN40_INTERNAL_153ffb13_4_k_cu_fdae61b5_165014cuda3std3__45__cpo4cendE
	.align		8
        /*0030*/ 	.dword	_ZN40_INTERNAL_153ffb13_4_k_cu_fdae61b5_165014cuda3std3__442_GLOBAL__N__153ffb13_4_k_cu_fdae61b5_165016ignoreE
	.align		8
        /*0038*/ 	.dword	_ZN40_INTERNAL_153ffb13_4_k_cu_fdae61b5_165014cuda3std3__419piecewise_constructE
	.align		8
        /*0040*/ 	.dword	_ZN40_INTERNAL_153ffb13_4_k_cu_fdae61b5_165014cuda3std3__48in_placeE
	.align		8
        /*0048*/ 	.dword	_ZN40_INTERNAL_153ffb13_4_k_cu_fdae61b5_165014cuda3std6ranges3__45__cpo4swapE
	.align		8
        /*0050*/ 	.dword	_ZN40_INTERNAL_153ffb13_4_k_cu_fdae61b5_165014cuda3std6ranges3__45__cpo9iter_moveE
	.align		8
        /*0058*/ 	.dword	_ZN40_INTERNAL_153ffb13_4_k_cu_fdae61b5_165014cute7productE
	.align		8
        /*0060*/ 	.dword	_ZN40_INTERNAL_153ffb13_4_k_cu_fdae61b5_165014cute1_E
	.align		8
        /*0068*/ 	.dword	$str$22
	.align		8
        /*0070*/ 	.dword	$str$23


//--------------------- .text._ZN7cutlass13device_kernelINS_4gemm6kernel13GemmUniversalIN4cute5tupleIJiiiiEEENS1_10collective13CollectiveMmaINS1_34MainloopSm90TmaGmmaWarpSpecializedILi4ENS5_IJNS4_1CILi1EEESB_SB_EEENS1_35KernelTmaWarpSpecializedCooperativeEEENS5_IJNSA_ILi128EEESF_SF_EEENS_10tfloat32_tENS5_IJlSB_lEEESH_SI_NS4_8TiledMMAINS4_8MMA_AtomIJNS4_4SM904GMMA30MMA_64x128x8_F32TF32TF32_SS_TNILNSM_7ScaleInE1ELSO_1EEEEEENS4_6LayoutINS5_IJNSA_ILi2EEESB_SB_EEENS5_IJSB_NSA_ILi0EEESU_EEEEENS5_IJNS4_10UnderscoreESX_SX_EEEEENS4_13SM90_TMA_LOADENS4_14ComposedLayoutINS4_7SwizzleILi3ELi4ELi3EEENS4_18smem_ptr_flag_bitsILi32EEENSR_INS5_IJNSA_ILi8EEENSA_ILi32EEEEEENS5_IJS17_SB_EEEEEEEvNS4_8identityES10_S1B_vS1C_EENS_8epilogue10collective6detail29Sm90TmaWarpSpecializedAdapterINS1F_15DefaultEpilogueISH_SI_SI_NS1E_6thread17LinearCombinationISH_Li1EffLNS1J_9ScaleType4KindE0ELNS_15FloatRoundStyleE2ESH_EENS1_15EpilogueDefaultEEEEEvvEEEEvNT_6ParamsE --------------------------
	.section	.text._ZN7cutlass13device_kernelINS_4gemm6kernel13GemmUniversalIN4cute5tupleIJiiiiEEENS1_10collective13CollectiveMmaINS1_34MainloopSm90TmaGmmaWarpSpecializedILi4ENS5_IJNS4_1CILi1EEESB_SB_EEENS1_35KernelTmaWarpSpecializedCooperativeEEENS5_IJNSA_ILi128EEESF_SF_EEENS_10tfloat32_tENS5_IJlSB_lEEESH_SI_NS4_8TiledMMAINS4_8MMA_AtomIJNS4_4SM904GMMA30MMA_64x128x8_F32TF32TF32_SS_TNILNSM_7ScaleInE1ELSO_1EEEEEENS4_6LayoutINS5_IJNSA_ILi2EEESB_SB_EEENS5_IJSB_NSA_ILi0EEESU_EEEEENS5_IJNS4_10UnderscoreESX_SX_EEEEENS4_13SM90_TMA_LOADENS4_14ComposedLayoutINS4_7SwizzleILi3ELi4ELi3EEENS4_18smem_ptr_flag_bitsILi32EEENSR_INS5_IJNSA_ILi8EEENSA_ILi32EEEEEENS5_IJS17_SB_EEEEEEEvNS4_8identityES10_S1B_vS1C_EENS_8epilogue10collective6detail29Sm90TmaWarpSpecializedAdapterINS1F_15DefaultEpilogueISH_SI_SI_NS1E_6thread17LinearCombinationISH_Li1EffLNS1J_9ScaleType4KindE0ELNS_15FloatRoundStyleE2ESH_EENS1_15EpilogueDefaultEEEEEvvEEEEvNT_6ParamsE,"ax",@progbits
	.align	128
.text._ZN7cutlass13device_kernelINS_4gemm6kernel13GemmUniversalIN4cute5tupleIJiiiiEEENS1_10collective13CollectiveMmaINS1_34MainloopSm90TmaGmmaWarpSpecializedILi4ENS5_IJNS4_1CILi1EEESB_SB_EEENS1_35KernelTmaWarpSpecializedCooperativeEEENS5_IJNSA_ILi128EEESF_SF_EEENS_10tfloat32_tENS5_IJlSB_lEEESH_SI_NS4_8TiledMMAINS4_8MMA_AtomIJNS4_4SM904GMMA30MMA_64x128x8_F32TF32TF32_SS_TNILNSM_7ScaleInE1ELSO_1EEEEEENS4_6LayoutINS5_IJNSA_ILi2EEESB_SB_EEENS5_IJSB_NSA_ILi0EEESU_EEEEENS5_IJNS4_10UnderscoreESX_SX_EEEEENS4_13SM90_TMA_LOADENS4_14ComposedLayoutINS4_7SwizzleILi3ELi4ELi3EEENS4_18smem_ptr_flag_bitsILi32EEENSR_INS5_IJNSA_ILi8EEENSA_ILi32EEEEEENS5_IJS17_SB_EEEEEEEvNS4_8identityES10_S1B_vS1C_EENS_8epilogue10collective6detail29Sm90TmaWarpSpecializedAdapterINS1F_15DefaultEpilogueISH_SI_SI_NS1E_6thread17LinearCombinationISH_Li1EffLNS1J_9ScaleType4KindE0ELNS_15FloatRoundStyleE2ESH_EENS1_15EpilogueDefaultEEEEEvvEEEEvNT_6ParamsE:
        .type           _ZN7cutlass13device_kernelINS_4gemm6kernel13GemmUniversalIN4cute5tupleIJiiiiEEENS1_10collective13CollectiveMmaINS1_34MainloopSm90TmaGmmaWarpSpecializedILi4ENS5_IJNS4_1CILi1EEESB_SB_EEENS1_35KernelTmaWarpSpecializedCooperativeEEENS5_IJNSA_ILi128EEESF_SF_EEENS_10tfloat32_tENS5_IJlSB_lEEESH_SI_NS4_8TiledMMAINS4_8MMA_AtomIJNS4_4SM904GMMA30MMA_64x128x8_F32TF32TF32_SS_TNILNSM_7ScaleInE1ELSO_1EEEEEENS4_6LayoutINS5_IJNSA_ILi2EEESB_SB_EEENS5_IJSB_NSA_ILi0EEESU_EEEEENS5_IJNS4_10UnderscoreESX_SX_EEEEENS4_13SM90_TMA_LOADENS4_14ComposedLayoutINS4_7SwizzleILi3ELi4ELi3EEENS4_18smem_ptr_flag_bitsILi32EEENSR_INS5_IJNSA_ILi8EEENSA_ILi32EEEEEENS5_IJS17_SB_EEEEEEEvNS4_8identityES10_S1B_vS1C_EENS_8epilogue10collective6detail29Sm90TmaWarpSpecializedAdapterINS1F_15DefaultEpilogueISH_SI_SI_NS1E_6thread17LinearCombinationISH_Li1EffLNS1J_9ScaleType4KindE0ELNS_15FloatRoundStyleE2ESH_EENS1_15EpilogueDefaultEEEEEvvEEEEvNT_6ParamsE,@function
        .size           _ZN7cutlass13device_kernelINS_4gemm6kernel13GemmUniversalIN4cute5tupleIJiiiiEEENS1_10collective13CollectiveMmaINS1_34MainloopSm90TmaGmmaWarpSpecializedILi4ENS5_IJNS4_1CILi1EEESB_SB_EEENS1_35KernelTmaWarpSpecializedCooperativeEEENS5_IJNSA_ILi128EEESF_SF_EEENS_10tfloat32_tENS5_IJlSB_lEEESH_SI_NS4_8TiledMMAINS4_8MMA_AtomIJNS4_4SM904GMMA30MMA_64x128x8_F32TF32TF32_SS_TNILNSM_7ScaleInE1ELSO_1EEEEEENS4_6LayoutINS5_IJNSA_ILi2EEESB_SB_EEENS5_IJSB_NSA_ILi0EEESU_EEEEENS5_IJNS4_10UnderscoreESX_SX_EEEEENS4_13SM90_TMA_LOADENS4_14ComposedLayoutINS4_7SwizzleILi3ELi4ELi3EEENS4_18smem_ptr_flag_bitsILi32EEENSR_INS5_IJNSA_ILi8EEENSA_ILi32EEEEEENS5_IJS17_SB_EEEEEEEvNS4_8identityES10_S1B_vS1C_EENS_8epilogue10collective6detail29Sm90TmaWarpSpecializedAdapterINS1F_15DefaultEpilogueISH_SI_SI_NS1E_6thread17LinearCombinationISH_Li1EffLNS1J_9ScaleType4KindE0ELNS_15FloatRoundStyleE2ESH_EENS1_15EpilogueDefaultEEEEEvvEEEEvNT_6ParamsE,(.L_x_194 - _ZN7cutlass13device_kernelINS_4gemm6kernel13GemmUniversalIN4cute5tupleIJiiiiEEENS1_10collective13CollectiveMmaINS1_34MainloopSm90TmaGmmaWarpSpecializedILi4ENS5_IJNS4_1CILi1EEESB_SB_EEENS1_35KernelTmaWarpSpecializedCooperativeEEENS5_IJNSA_ILi128EEESF_SF_EEENS_10tfloat32_tENS5_IJlSB_lEEESH_SI_NS4_8TiledMMAINS4_8MMA_AtomIJNS4_4SM904GMMA30MMA_64x128x8_F32TF32TF32_SS_TNILNSM_7ScaleInE1ELSO_1EEEEEENS4_6LayoutINS5_IJNSA_ILi2EEESB_SB_EEENS5_IJSB_NSA_ILi0EEESU_EEEEENS5_IJNS4_10UnderscoreESX_SX_EEEEENS4_13SM90_TMA_LOADENS4_14ComposedLayoutINS4_7SwizzleILi3ELi4ELi3EEENS4_18smem_ptr_flag_bitsILi32EEENSR_INS5_IJNSA_ILi8EEENSA_ILi32EEEEEENS5_IJS17_SB_EEEEEEEvNS4_8identityES10_S1B_vS1C_EENS_8epilogue10collective6detail29Sm90TmaWarpSpecializedAdapterINS1F_15DefaultEpilogueISH_SI_SI_NS1E_6thread17LinearCombinationISH_Li1EffLNS1J_9ScaleType4KindE0ELNS_15FloatRoundStyleE2ESH_EENS1_15EpilogueDefaultEEEEEvvEEEEvNT_6ParamsE)
        .other          _ZN7cutlass13device_kernelINS_4gemm6kernel13GemmUniversalIN4cute5tupleIJiiiiEEENS1_10collective13CollectiveMmaINS1_34MainloopSm90TmaGmmaWarpSpecializedILi4ENS5_IJNS4_1CILi1EEESB_SB_EEENS1_35KernelTmaWarpSpecializedCooperativeEEENS5_IJNSA_ILi128EEESF_SF_EEENS_10tfloat32_tENS5_IJlSB_lEEESH_SI_NS4_8TiledMMAINS4_8MMA_AtomIJNS4_4SM904GMMA30MMA_64x128x8_F32TF32TF32_SS_TNILNSM_7ScaleInE1ELSO_1EEEEEENS4_6LayoutINS5_IJNSA_ILi2EEESB_SB_EEENS5_IJSB_NSA_ILi0EEESU_EEEEENS5_IJNS4_10UnderscoreESX_SX_EEEEENS4_13SM90_TMA_LOADENS4_14ComposedLayoutINS4_7SwizzleILi3ELi4ELi3EEENS4_18smem_ptr_flag_bitsILi32EEENSR_INS5_IJNSA_ILi8EEENSA_ILi32EEEEEENS5_IJS17_SB_EEEEEEEvNS4_8identityES10_S1B_vS1C_EENS_8epilogue10collective6detail29Sm90TmaWarpSpecializedAdapterINS1F_15DefaultEpilogueISH_SI_SI_NS1E_6thread17LinearCombinationISH_Li1EffLNS1J_9ScaleType4KindE0ELNS_15FloatRoundStyleE2ESH_EENS1_15EpilogueDefaultEEEEEvvEEEEvNT_6ParamsE,@"STO_CUDA_ENTRY STV_DEFAULT"
_ZN7cutlass13device_kernelINS_4gemm6kernel13GemmUniversalIN4cute5tupleIJiiiiEEENS1_10collective13CollectiveMmaINS1_34MainloopSm90TmaGmmaWarpSpecializedILi4ENS5_IJNS4_1CILi1EEESB_SB_EEENS1_35KernelTmaWarpSpecializedCooperativeEEENS5_IJNSA_ILi128EEESF_SF_EEENS_10tfloat32_tENS5_IJlSB_lEEESH_SI_NS4_8TiledMMAINS4_8MMA_AtomIJNS4_4SM904GMMA30MMA_64x128x8_F32TF32TF32_SS_TNILNSM_7ScaleInE1ELSO_1EEEEEENS4_6LayoutINS5_IJNSA_ILi2EEESB_SB_EEENS5_IJSB_NSA_ILi0EEESU_EEEEENS5_IJNS4_10UnderscoreESX_SX_EEEEENS4_13SM90_TMA_LOADENS4_14ComposedLayoutINS4_7SwizzleILi3ELi4ELi3EEENS4_18smem_ptr_flag_bitsILi32EEENSR_INS5_IJNSA_ILi8EEENSA_ILi32EEEEEENS5_IJS17_SB_EEEEEEEvNS4_8identityES10_S1B_vS1C_EENS_8epilogue10collective6detail29Sm90TmaWarpSpecializedAdapterINS1F_15DefaultEpilogueISH_SI_SI_NS1E_6thread17LinearCombinationISH_Li1EffLNS1J_9ScaleType4KindE0ELNS_15FloatRoundStyleE2ESH_EENS1_15EpilogueDefaultEEEEEvvEEEEvNT_6ParamsE:
[----:B------:R-:W0:Y:S01]  /*0000*/  LDC R1, c[0x0][0x28] ;  /* 0x00000a00ff017b82 */ /* 0x000e220000000800 */
[----:B------:R-:W1:Y:S01]  /*0010*/  S2R R4, SR_TID.X ;  /* 0x0000000000047919 */ /* 0x000e620000002100 */
[----:B------:R-:W-:Y:S01]  /*0020*/  ELECT P0, URZ, PT ;  /* 0x00000000003f782f */ /* 0x000fe20003800000 */
[----:B------:R-:W-:Y:S01]  /*0030*/  BSSY B0, `(.L_x_0) ;  /* 0x000000f000007945 */ /* 0x000fe20003800000 */
[--C-:B-1----:R-:W-:Y:S02]  /*0040*/  SHF.R.U32.HI R0, RZ, 0x5, R4.reuse ;  /* 0x00000005ff007819 */ /* 0x102fe40000011604 */
[----:B------:R-:W-:-:S03]  /*0050*/  SHF.R.U32.HI R14, RZ, 0x7, R4 ;  /* 0x00000007ff0e7819 */ /* 0x000fc60000011604 */
[----:B------:R-:W1:Y:S04]  /*0060*/  SHFL.IDX PT, R5, R0, RZ, 0x1f ;  /* 0x00001fff00057589 */ /* 0x000e6800000e0000 */
[----:B------:R2:W3:Y:S01]  /*0070*/  SHFL.IDX PT, R10, R14, RZ, 0x1f ;  /* 0x00001fff0e0a7589 */ /* 0x0004e200000e0000 */
[----:B-1----:R-:W-:-:S13]  /*0080*/  ISETP.NE.OR P0, PT, R5, RZ, !P0 ;  /* 0x000000ff0500720c */ /* 0x002fda0004705670 */
[----:B0-23--:R-:W-:Y:S05]  /*0090*/  @P0 BRA `(.L_x_1) ;  /* 0x0000000000200947 */ /* 0x00dfea0003800000 */
[----:B------:R-:W-:Y:S02]  /*00a0*/  ULDC.64 UR4, c[0x0][0x198] ;  /* 0x0000660000047ab9 */ /* 0x000fe40000000a00 */
[----:B------:R-:W-:Y:S02]  /*00b0*/  UIADD3 UR6, UP0, UR4, 0xf0, URZ ;  /* 0x000000f004067890 */ /* 0x000fe4000ff1e03f */
[----:B------:R-:W-:Y:S02]  /*00c0*/  UIADD3 UR4, UP1, UR4, 0x1f0, URZ ;  /* 0x000001f004047890 */ /* 0x000fe4000ff3e03f */
[----:B------:R-:W-:Y:S02]  /*00d0*/  UIADD3.X UR7, URZ, UR5, URZ, UP0, !UPT ;  /* 0x000000053f077290 */ /* 0x000fe400087fe43f */
[----:B------:R-:W-:-:S07]  /*00e0*/  UIADD3.X UR5, URZ, UR5, URZ, UP1, !UPT ;  /* 0x000000053f057290 */ /* 0x000fce0008ffe43f */
[----:B------:R0:W-:Y:S02]  /*00f0*/  UTMACCTL.PF [UR6] ;  /* 0x00000000060079b9 */ /* 0x0001e40008040000 */
[----:B------:R0:W-:Y:S02]  /*0100*/  UTMACCTL.PF [UR4] ;  /* 0x00000000040079b9 */ /* 0x0001e40008040000 */
[----:B0-----:R-:W-:Y:S01]  /*0110*/  NOP ;  /* 0x0000000000007918 */ /* 0x001fe20000000000 */
.L_x_1:
[----:B------:R-:W-:Y:S05]  /*0120*/  BSYNC B0 ;  /* 0x0000000000007941 */ /* 0x000fea0003800000 */
.L_x_0:
[----:B------:R-:W0:Y:S02]  /*0130*/  SHFL.IDX PT, R2, R0, RZ, 0x1f ;  /* 0x00001fff00027589 */ /* 0x000e2400000e0000 */
[----:B0-----:R-:W-:-:S13]  /*0140*/  ISETP.NE.AND P0, PT, R2, RZ, PT ;  /* 0x000000ff0200720c */ /* 0x001fda0003f05270 */
[----:B------:R-:W-:Y:S05]  /*0150*/  @P0 BRA `(.L_x_2) ;  /* 0x0000000000580947 */ /* 0x000fea0003800000 */
[----:B------:R-:W0:Y:S01]  /*0160*/  S2UR UR8, SR_CgaCtaId ;  /* 0x00000000000879c3 */ /* 0x000e220000008800 */
[----:B------:R-:W-:Y:S01]  /*0170*/  UMOV UR4, 0x400 ;  /* 0x0000040000047882 */ /* 0x000fe20000000000 */
[----:B------:R-:W-:Y:S01]  /*0180*/  UMOV UR5, 0x1 ;  /* 0x0000000100057882 */ /* 0x000fe20000000000 */
[----:B------:R-:W-:Y:S01]  /*0190*/  UMOV UR6, 0x100 ;  /* 0x0000010000067882 */ /* 0x000fe20000000000 */
[----:B------:R-:W-:Y:S01]  /*01a0*/  ELECT P0, URZ, PT ;  /* 0x00000000003f782f */ /* 0x000fe20003800000 */
[----:B------:R-:W-:-:S04]  /*01b0*/  UIADD3 UR6, -UR6, 0x100000, URZ ;  /* 0x0010000006067890 */ /* 0x000fc8000fffe13f */
[----:B------:R-:W-:Y:S02]  /*01c0*/  USHF.L.U32 UR7, UR6, 0xb, URZ ;  /* 0x0000000b06077899 */ /* 0x000fe4000800063f */
[----:B------:R-:W-:Y:S02]  /*01d0*/  USHF.L.U32 UR6, UR6, 0x1, URZ ;  /* 0x0000000106067899 */ /* 0x000fe4000800063f */
[----:B0-----:R-:W-:Y:S02]  /*01e0*/  ULEA UR8, UR8, UR4, 0x18 ;  /* 0x0000000408087291 */ /* 0x001fe4000f8ec03f */
[----:B------:R-:W-:-:S04]  /*01f0*/  UIADD3 UR4, -UR5, 0x100000, URZ ;  /* 0x0010000005047890 */ /* 0x000fc8000fffe13f */
[----:B------:R-:W-:Y:S02]  /*0200*/  USHF.L.U32 UR5, UR4, 0xb, URZ ;  /* 0x0000000b04057899 */ /* 0x000fe4000800063f */
[----:B------:R-:W-:Y:S01]  /*0210*/  USHF.L.U32 UR4, UR4, 0x1, URZ ;  /* 0x0000000104047899 */ /* 0x000fe2000800063f */
[----:B------:R-:W0:Y:S11]  /*0220*/  FENCE.VIEW.ASYNC.S ;  /* 0x00000000000073c6 */ /* 0x000e360000000000 */
[----:B0-----:R0:W1:Y:S01]  /*0230*/  SYNCS.EXCH.64 URZ, [UR8], UR4 ;  /* 0x00000004083f75b2 */ /* 0x0010620008000100 */
[----:B------:R0:W2:Y:S01]  /*0240*/  SYNCS.EXCH.64 URZ, [UR8+0x20], UR6 ;  /* 0x00002006083f75b2 */ /* 0x0000a20008000100 */
[----:B------:R0:W3:Y:S01]  /*0250*/  SYNCS.EXCH.64 URZ, [UR8+0x8], UR4 ;  /* 0x00000804083f75b2 */ /* 0x0000e20008000100 */
[----:B------:R0:W4:Y:S01]  /*0260*/  SYNCS.EXCH.64 URZ, [UR8+0x28], UR6 ;  /* 0x00002806083f75b2 */ /* 0x0001220008000100 */
[----:B------:R0:W0:Y:S01]  /*0270*/  SYNCS.EXCH.64 URZ, [UR8+0x10], UR4 ;  /* 0x00001004083f75b2 */ /* 0x0000220008000100 */
[----:B------:R0:W0:Y:S01]  /*0280*/  SYNCS.EXCH.64 URZ, [UR8+0x30], UR6 ;  /* 0x00003006083f75b2 */ /* 0x0000220008000100 */
[----:B------:R0:W0:Y:S01]  /*0290*/  SYNCS.EXCH.64 URZ, [UR8+0x18], UR4 ;  /* 0x00001804083f75b2 */ /* 0x0000220008000100 */
[----:B------:R0:W0:Y:S01]  /*02a0*/  SYNCS.EXCH.64 URZ, [UR8+0x38], UR6 ;  /* 0x00003806083f75b2 */ /* 0x0000220008000100 */
[----:B------:R-:W-:Y:S01]  /*02b0*/  NOP ;  /* 0x0000000000007918 */ /* 0x000fe20000000000 */
.L_x_2:
[----:B------:R-:W5:Y:S01]  /*02c0*/  SHFL.IDX PT, R0, R0, RZ, 0x1f ;  /* 0x00001fff00007589 */ /* 0x000f6200000e0000 */
[----:B------:R-:W-:Y:S01]  /*02d0*/  ELECT P0, URZ, PT ;  /* 0x00000000003f782f */ /* 0x000fe20003800000 */
[----:B------:R-:W1:Y:S01]  /*02e0*/  LDC R2, c[0x0][0x65c] ;  /* 0x00019700ff027b82 */ /* 0x000e620000000800 */
[----:B0-----:R-:W-:Y:S01]  /*02f0*/  UMOV UR4, 0x20 ;  /* 0x0000002000047882 */ /* 0x001fe20000000000 */
[----:B------:R-:W0:Y:S01]  /*0300*/  S2R R3, SR_CTAID.Y ;  /* 0x0000000000037919 */ /* 0x000e220000002600 */
[----:B------:R-:W-:Y:S01]  /*0310*/  NOP ;  /* 0x0000000000007918 */ /* 0x000fe20000000000 */
[----:B------:R-:W-:Y:S01]  /*0320*/  ISETP.NE.AND P2, PT, R10, RZ, PT ;  /* 0x000000ff0a00720c */ /* 0x000fe20003f45270 */
[----:B------:R-:W-:Y:S01]  /*0330*/  NOP ;  /* 0x0000000000007918 */ /* 0x000fe20000000000 */
[----:B------:R-:W2:Y:S01]  /*0340*/  S2R R6, SR_CTAID.X ;  /* 0x0000000000067919 */ /* 0x000ea20000002500 */
[----:B------:R-:W-:Y:S01]  /*0350*/  IMAD.MOV.U32 R7, RZ, RZ, RZ ;  /* 0x000000ffff077224 */ /* 0x000fe200078e00ff */
[----:B-----5:R-:W-:-:S02]  /*0360*/  ISETP.NE.OR P0, PT, R0, RZ, !P0 ;  /* 0x000000ff0000720c */ /* 0x020fc40004705670 */
[----:B-1----:R-:W-:-:S04]  /*0370*/  ISETP.NE.AND P3, PT, R2, 0x1, PT ;  /* 0x000000010200780c */ /* 0x002fc80003f65270 */
[----:B------:R-:W-:Y:S02]  /*0380*/  P2R R0, PR, RZ, 0x8 ;  /* 0x00000008ff007803 */ /* 0x000fe40000000000 */
[----:B------:R-:W-:-:S04]  /*0390*/  SHF.R.S32.HI R0, RZ, 0x1f, R5 ;  /* 0x0000001fff007819 */ /* 0x000fc80000011405 */
[----:B------:R-:W-:Y:S01]  /*03a0*/  LEA.HI R0, R0, R5, RZ, 0x2 ;  /* 0x0000000500007211 */ /* 0x000fe200078f10ff */
[----:B------:R-:W-:Y:S01]  /*03b0*/  VOTEU.ALL UP0, P0 ;  /* 0x00000000003f7886 */ /* 0x000fe20000000000 */
[----:B------:R-:W-:Y:S01]  /*03c0*/  VOTEU.ALL UP1, P0 ;  /* 0x00000000003f7886 */ /* 0x000fe20000020000 */
[----:B------:R-:W2:Y:S01]  /*03d0*/  @P3 LDC R17, c[0x0][0x10] ;  /* 0x00000400ff113b82 */ /* 0x000ea20000000800 */
[----:B------:R-:W-:Y:S01]  /*03e0*/  LOP3.LUT R0, R0, 0xfffffffc, RZ, 0xc0, !PT ;  /* 0xfffffffc00007812 */ /* 0x000fe200078ec0ff */
[----:B0-----:R-:W-:Y:S01]  /*03f0*/  @P3 IMAD.MOV.U32 R8, RZ, RZ, R3 ;  /* 0x000000ffff083224 */ /* 0x001fe200078e0003 */
[----:B------:R-:W-:Y:S01]  /*0400*/  @!UP0 UMOV UR6, 0x400 ;  /* 0x0000040000068882 */ /* 0x000fe20000000000 */
[----:B------:R-:W-:-:S04]  /*0410*/  @!UP0 UIADD3 UR4, -UR4, 0x100000, URZ ;  /* 0x0010000004048890 */ /* 0x000fc8000fffe13f */
[----:B------:R-:W-:Y:S02]  /*0420*/  @!UP0 USHF.L.U32 UR5, UR4, 0xb, URZ ;  /* 0x0000000b04058899 */ /* 0x000fe4000800063f */
[----:B------:R-:W-:Y:S01]  /*0430*/  @!UP0 USHF.L.U32 UR4, UR4, 0x1, URZ ;  /* 0x0000000104048899 */ /* 0x000fe2000800063f */
[----:B------:R-:W-:Y:S02]  /*0440*/  @P3 IMAD.MOV.U32 R9, RZ, RZ, RZ ;  /* 0x000000ffff093224 */ /* 0x000fe400078e00ff */
[----:B------:R-:W-:Y:S01]  /*0450*/  IMAD.IADD R0, R5, 0x1, -R0 ;  /* 0x0000000105007824 */ /* 0x000fe200078e0a00 */
[----:B------:R-:W0:Y:S01]  /*0460*/  @!UP0 S2UR UR7, SR_CgaCtaId ;  /* 0x00000000000789c3 */ /* 0x000e220000008800 */
[----:B------:R-:W-:-:S03]  /*0470*/  @P3 IMAD.MOV.U32 R5, RZ, RZ, RZ ;  /* 0x000000ffff053224 */ /* 0x000fc600078e00ff */
[----:B------:R-:W-:-:S04]  /*0480*/  ISETP.NE.AND P1, PT, R0, 0x3, PT ;  /* 0x000000030000780c */ /* 0x000fc80003f25270 */
[----:B------:R-:W1:Y:S01]  /*0490*/  @!P3 LDC R11, c[0x0][0xc] ;  /* 0x00000300ff0bbb82 */ /* 0x000e620000000800 */
[----:B--2---:R-:W-:-:S04]  /*04a0*/  @P3 IMAD.WIDE.U32 R16, R6, R17, R8 ;  /* 0x0000001106103225 */ /* 0x004fc800078e0008 */
[----:B------:R-:W-:Y:S01]  /*04b0*/  @P3 IMAD.IADD R17, R17, 0x1, R5 ;  /* 0x0000000111113824 */ /* 0x000fe200078e0205 */
[----:B------:R-:W-:Y:S01]  /*04c0*/  LOP3.LUT R5, R4, 0x7f, RZ, 0xc0, !PT ;  /* 0x0000007f04057812 */ /* 0x000fe200078ec0ff */
[----:B0-----:R-:W-:Y:S01]  /*04d0*/  @!UP0 ULEA UR8, UR7, UR6, 0x18 ;  /* 0x0000000607088291 */ /* 0x001fe2000f8ec03f */
[----:B------:R-:W-:Y:S02]  /*04e0*/  VOTEU.ALL UP0, P0 ;  /* 0x00000000003f7886 */ /* 0x000fe40000000000 */
[----:B------:R-:W-:Y:S01]  /*04f0*/  ULDC UR6, c[0x0][0xc] ;  /* 0x0000030000067ab9 */ /* 0x000fe20000000800 */
[----:B------:R-:W-:Y:S01]  /*0500*/  ISETP.EQ.OR P0, PT, R0, RZ, !P1 ;  /* 0x000000ff0000720c */ /* 0x000fe20004f02670 */
[----:B------:R-:W-:-:S03]  /*0510*/  ULDC UR7, c[0x0][0x10] ;  /* 0x0000040000077ab9 */ /* 0x000fc60000000800 */
[C---:B------:R-:W-:Y:S01]  /*0520*/  ISETP.EQ.AND P0, PT, R10.reuse, RZ, P0 ;  /* 0x000000ff0a00720c */ /* 0x040fe20000702270 */
[----:B------:R-:W-:Y:S02]  /*0530*/  VIADD R10, R10, 0xffffffff ;  /* 0xffffffff0a0a7836 */ /* 0x000fe40000000000 */
[----:B-1----:R-:W-:Y:S01]  /*0540*/  @!P3 IMAD.WIDE.U32 R8, R11, R3, R6 ;  /* 0x000000030b08b225 */ /* 0x002fe200078e0006 */
[----:B------:R-:W0:Y:S02]  /*0550*/  FENCE.VIEW.ASYNC.S ;  /* 0x00000000000073c6 */ /* 0x000e240000000000 */
[----:B0-----:R-:W3:Y:S01]  /*0560*/  @!UP0 SYNCS.EXCH.64 URZ, [UR8+0x50], UR4 ;  /* 0x00005004083f85b2 */ /* 0x001ee20008000100 */
[----:B------:R-:W-:Y:S02]  /*0570*/  SEL R18, RZ, 0x1, !P0 ;  /* 0x00000001ff127807 */ /* 0x000fe40004000000 */
[----:B------:R-:W-:Y:S01]  /*0580*/  ISETP.GE.U32.AND P1, PT, R10, 0x2, PT ;  /* 0x000000020a00780c */ /* 0x000fe20003f26070 */
[----:B------:R-:W-:-:S02]  /*0590*/  @!P3 IMAD.MOV.U32 R16, RZ, RZ, R8 ;  /* 0x000000ffff10b224 */ /* 0x000fc400078e0008 */
[----:B------:R-:W-:Y:S01]  /*05a0*/  @!P3 IMAD.MOV.U32 R17, RZ, RZ, R9 ;  /* 0x000000ffff11b224 */ /* 0x000fe200078e0009 */
[----:B------:R-:W-:Y:S01]  /*05b0*/  SEL R18, R18, 0x2, P1 ;  /* 0x0000000212127807 */ /* 0x000fe20000800000 */
[----:B------:R0:W3:Y:S01]  /*05c0*/  @!UP1 SYNCS.EXCH.64 URZ, [UR8+0x58], UR4 ;  /* 0x00005804083f95b2 */ /* 0x0000e20008000100 */
[----:B------:R-:W-:Y:S01]  /*05d0*/  NOP ;  /* 0x0000000000007918 */ /* 0x000fe20000000000 */
[----:B0-----:R-:W-:-:S03]  /*05e0*/  UIMAD.WIDE.U32 UR4, UR6, UR7, URZ ;  /* 0x00000007060472a5 */ /* 0x001fc6000f8e003f */
[----:B------:R-:W-:Y:S02]  /*05f0*/  ULDC UR6, c[0x0][0x14] ;  /* 0x0000050000067ab9 */ /* 0x000fe40000000800 */
[----:B------:R-:W-:Y:S02]  /*0600*/  UIMAD.WIDE.U32 UR38, UR4, UR6, URZ ;  /* 0x00000006042672a5 */ /* 0x000fe4000f8e003f */
[----:B------:R-:W-:-:S04]  /*0610*/  UIMAD UR37, UR5, UR6, URZ ;  /* 0x00000006052572a4 */ /* 0x000fc8000f8e023f */
[----:B------:R-:W-:Y:S01]  /*0620*/  UIADD3 UR37, UR39, UR37, URZ ;  /* 0x0000002527257290 */ /* 0x000fe2000fffe03f */
[----:B---34-:R-:W-:Y:S06]  /*0630*/  BAR.SYNC.DEFER_BLOCKING 0x0 ;  /* 0x0000000000007b1d */ /* 0x018fec0000010000 */
[----:B------:R-:W-:Y:S05]  /*0640*/  @!P2 BRA `(.L_x_3) ;  /* 0x000000680040a947 */ /* 0x000fea0003800000 */
[----:B------:R-:W-:-:S13]  /*0650*/  ISETP.GT.U32.AND P0, PT, R10, 0x1, PT ;  /* 0x000000010a00780c */ /* 0x000fda0003f04070 */
[----:B------:R-:W-:Y:S05]  /*0660*/  @P0 EXIT ;  /* 0x000000000000094d */ /* 0x000fea0003800000 */
[----:B------:R-:W-:Y:S01]  /*0670*/  ULDC.64 UR4, c[0x0][0x650] ;  /* 0x0001940000047ab9 */ /* 0x000fe20000000a00 */
[----:B------:R-:W-:Y:S01]  /*0680*/  PRMT R0, RZ, 0x7610, R0 ;  /* 0x00007610ff007816 */ /* 0x000fe20000000000 */
[----:B------:R-:W-:Y:S01]  /*0690*/  IMAD.MOV.U32 R101, RZ, RZ, -0x1 ;  /* 0xffffffffff657424 */ /* 0x000fe200078e00ff */
[----:B------:R-:W-:Y:S01]  /*06a0*/  ISETP.GE.U32.AND P0, PT, R16, UR4, PT ;  /* 0x0000000410007c0c */ /* 0x000fe2000bf06070 */
[----:B------:R-:W-:Y:S02]  /*06b0*/  IMAD.MOV.U32 R100, RZ, RZ, -0x1 ;  /* 0xffffffffff647424 */ /* 0x000fe400078e00ff */
[----:B------:R-:W-:Y:S01]  /*06c0*/  IMAD.MOV.U32 R99, RZ, RZ, -0x1 ;  /* 0xffffffffff637424 */ /* 0x000fe200078e00ff */
[----:B------:R-:W-:-:S13]  /*06d0*/  ISETP.GE.U32.AND.EX P0, PT, R17, UR5, PT, P0 ;  /* 0x0000000511007c0c */ /* 0x000fda000bf06100 */
[----:B------:R-:W-:Y:S05]  /*06e0*/  @P0 BRA `(.L_x_4) ;  /* 0x0000000400540947 */ /* 0x000fea0003800000 */
[----:B------:R-:W0:Y:S01]  /*06f0*/  LDC.64 R20, c[0x0][0x628] ;  /* 0x00018a00ff147b82 */ /* 0x000e220000000a00 */
[----:B------:R-:W-:Y:S02]  /*0700*/  IMAD.MOV.U32 R8, RZ, RZ, R16 ;  /* 0x000000ffff087224 */ /* 0x000fe400078e0010 */
[----:B------:R-:W-:-:S05]  /*0710*/  IMAD.MOV.U32 R9, RZ, RZ, R17 ;  /* 0x000000ffff097224 */ /* 0x000fca00078e0011 */
[----:B------:R-:W1:Y:S08]  /*0720*/  LDC R0, c[0x0][0x630] ;  /* 0x00018c00ff007b82 */ /* 0x000e700000000800 */
[----:B------:R-:W2:Y:S01]  /*0730*/  LDC.64 R22, c[0x0][0x620] ;  /* 0x00018800ff167b82 */ /* 0x000ea20000000a00 */
[----:B0-----:R-:W-:-:S04]  /*0740*/  ISETP.NE.U32.AND P0, PT, R20, RZ, PT ;  /* 0x000000ff1400720c */ /* 0x001fc80003f05070 */
[----:B------:R-:W-:-:S13]  /*0750*/  ISETP.NE.AND.EX P0, PT, R21, RZ, PT, P0 ;  /* 0x000000ff1500720c */ /* 0x000fda0003f05300 */
[----:B-12---:R-:W-:Y:S05]  /*0760*/  @!P0 BRA `(.L_x_5) ;  /* 0x0000000000288947 */ /* 0x006fea0003800000 */
[----:B------:R-:W0:Y:S02]  /*0770*/  LDC R13, c[0x0][0x634] ;  /* 0x00018d00ff0d7b82 */ /* 0x000e240000000800 */
[----:B0-----:R-:W-:-:S05]  /*0780*/  IADD3 R13, P0, R16, R13, RZ ;  /* 0x0000000d100d7210 */ /* 0x001fca0007f1e0ff */
[----:B------:R-:W-:-:S04]  /*0790*/  IMAD.X R15, RZ, RZ, R17, P0 ;  /* 0x000000ffff0f7224 */ /* 0x000fc800000e0611 */
[----:B------:R-:W-:-:S04]  /*07a0*/  IMAD.WIDE.U32 R8, R15, R20, RZ ;  /* 0x000000140f087225 */ /* 0x000fc800078e00ff */
[----:B------:R-:W-:-:S04]  /*07b0*/  IMAD.WIDE.U32 R10, P0, R13, R21, R8 ;  /* 0x000000150d0a7225 */ /* 0x000fc80007800008 */
[----:B------:R-:W-:-:S04]  /*07c0*/  IMAD.WIDE.U32 R8, R13, R20, RZ ;  /* 0x000000140d087225 */ /* 0x000fc800078e00ff */
[----:B------:R-:W-:Y:S01]  /*07d0*/  IMAD.X R13, RZ, RZ, RZ, P0 ;  /* 0x000000ffff0d7224 */ /* 0x000fe200000e06ff */
[----:B------:R-:W-:Y:S01]  /*07e0*/  IADD3 RZ, P0, R9, R10, RZ ;  /* 0x0000000a09ff7210 */ /* 0x000fe20007f1e0ff */
[----:B------:R-:W-:-:S04]  /*07f0*/  IMAD.MOV.U32 R12, RZ, RZ, R11 ;  /* 0x000000ffff0c7224 */ /* 0x000fc800078e000b */
[----:B------:R-:W-:-:S08]  /*0800*/  IMAD.WIDE.U32.X R8, R15, R21, R12, P0 ;  /* 0x000000150f087225 */ /* 0x000fd000000e040c */
.L_x_5:
[-CC-:B------:R-:W-:Y:S01]  /*0810*/  SHF.R.U64 R99, R8, R0.reuse, R9.reuse ;  /* 0x0000000008637219 */ /* 0x180fe20000001209 */
[----:B------:R-:W0:Y:S01]  /*0820*/  LDC R12, c[0x0][0x618] ;  /* 0x00018600ff0c7b82 */ /* 0x000e220000000800 */
[----:B------:R-:W-:Y:S01]  /*0830*/  SHF.R.U32.HI R7, RZ, R0, R9 ;  /* 0x00000000ff077219 */ /* 0x000fe20000011609 */
[----:B------:R-:W-:Y:S01]  /*0840*/  ULDC UR4, c[0x0][0x150] ;  /* 0x0000540000047ab9 */ /* 0x000fe20000000800 */
[----:B------:R-:W-:Y:S02]  /*0850*/  IADD3 R11, P0, RZ, -R99, RZ ;  /* 0x80000063ff0b7210 */ /* 0x000fe40007f1e0ff */
[----:B------:R-:W-:-:S03]  /*0860*/  I2FP.F32.U32 R0, R6 ;  /* 0x0000000600007245 */ /* 0x000fc60000201000 */
[----:B------:R-:W1:Y:S01]  /*0870*/  LDC.64 R30, c[0x0][0x640] ;  /* 0x00019000ff1e7b82 */ /* 0x000e620000000a00 */
[----:B------:R-:W-:Y:S02]  /*0880*/  IMAD.X R13, RZ, RZ, ~R7, P0 ;  /* 0x000000ffff0d7224 */ /* 0x000fe400000e0e07 */
[----:B------:R-:W-:Y:S01]  /*0890*/  FMUL R0, R0, UR4 ;  /* 0x0000000400007c20 */ /* 0x000fe20008400000 */
[----:B------:R-:W-:Y:S01]  /*08a0*/  IMAD.WIDE.U32 R8, R11, R22, R16 ;  /* 0x000000160b087225 */ /* 0x000fe200078e0010 */
[----:B------:R-:W-:-:S03]  /*08b0*/  ULDC UR4, c[0x0][0x154] ;  /* 0x0000550000047ab9 */ /* 0x000fc60000000800 */
[----:B------:R-:W-:Y:S01]  /*08c0*/  IMAD R10, R13, R22, RZ ;  /* 0x000000160d0a7224 */ /* 0x000fe200078e02ff */
[----:B------:R-:W2:Y:S01]  /*08d0*/  LDC R7, c[0x0][0x144] ;  /* 0x00005100ff077b82 */ /* 0x000ea20000000800 */
[----:B------:R-:W3:Y:S02]  /*08e0*/  F2I.U32.TRUNC.NTZ R0, R0 ;  /* 0x0000000000007305 */ /* 0x000ee4000020f000 */
[----:B------:R-:W-:-:S04]  /*08f0*/  IMAD R11, R11, R23, R10 ;  /* 0x000000170b0b7224 */ /* 0x000fc800078e020a */
[----:B------:R-:W-:Y:S01]  /*0900*/  IMAD.IADD R9, R9, 0x1, R11 ;  /* 0x0000000109097824 */ /* 0x000fe200078e020b */
[----:B------:R-:W4:Y:S01]  /*0910*/  LDC R24, c[0x0][0x608] ;  /* 0x00018200ff187b82 */ /* 0x000f220000000800 */
[----:B------:R-:W-:-:S03]  /*0920*/  IMAD.MOV.U32 R11, RZ, RZ, -0x1 ;  /* 0xffffffffff0b7424 */ /* 0x000fc600078e00ff */
[-CC-:B0-----:R-:W-:Y:S02]  /*0930*/  SHF.R.U64 R22, R8, R12.reuse, R9.reuse ;  /* 0x0000000c08167219 */ /* 0x181fe40000001209 */
[----:B------:R-:W-:Y:S02]  /*0940*/  I2FP.F32.U32 R8, R3 ;  /* 0x0000000300087245 */ /* 0x000fe40000201000 */
[----:B------:R-:W0:Y:S01]  /*0950*/  LDC R28, c[0x0][0x658] ;  /* 0x00019600ff1c7b82 */ /* 0x000e220000000800 */
[----:B-1----:R-:W-:Y:S01]  /*0960*/  ISETP.NE.U32.AND P0, PT, R30, RZ, PT ;  /* 0x000000ff1e00720c */ /* 0x002fe20003f05070 */
[----:B---3--:R-:W-:Y:S02]  /*0970*/  IMAD.MOV R10, RZ, RZ, -R0 ;  /* 0x000000ffff0a7224 */ /* 0x008fe400078e0a00 */
[----:B------:R-:W-:Y:S01]  /*0980*/  FMUL R8, R8, UR4 ;  /* 0x0000000408087c20 */ /* 0x000fe20008400000 */
[----:B------:R-:W-:Y:S02]  /*0990*/  SHF.R.U32.HI R9, RZ, R12, R9 ;  /* 0x0000000cff097219 */ /* 0x000fe40000011609 */
[----:B------:R-:W-:Y:S01]  /*09a0*/  ISETP.NE.AND.EX P0, PT, R31, RZ, PT, P0 ;  /* 0x000000ff1f00720c */ /* 0x000fe20003f05300 */
[----:B------:R1:W3:Y:S01]  /*09b0*/  F2I.U32.TRUNC.NTZ R15, R8 ;  /* 0x00000008000f7305 */ /* 0x0002e2000020f000 */
[----:B------:R-:W1:Y:S01]  /*09c0*/  LDC R20, c[0x0][0x148] ;  /* 0x00005200ff147b82 */ /* 0x000e620000000800 */
[----:B--2---:R-:W-:-:S07]  /*09d0*/  IMAD R0, R7, R10, R6 ;  /* 0x0000000a07007224 */ /* 0x004fce00078e0206 */
[----:B------:R-:W2:Y:S01]  /*09e0*/  LDC R26, c[0x0][0x600] ;  /* 0x00018000ff1a7b82 */ /* 0x000ea20000000800 */
[-CC-:B----4-:R-:W-:Y:S02]  /*09f0*/  SHF.R.U64 R32, R22, R24.reuse, R9.reuse ;  /* 0x0000001816207219 */ /* 0x190fe40000001209 */
[----:B------:R-:W-:Y:S01]  /*0a00*/  SHF.R.U32.HI R7, RZ, R24, R9 ;  /* 0x00000018ff077219 */ /* 0x000fe20000011609 */
[----:B------:R-:W-:-:S04]  /*0a10*/  IMAD.MOV.U32 R9, RZ, RZ, 0x1 ;  /* 0x00000001ff097424 */ /* 0x000fc800078e00ff */
[----:B------:R-:W4:Y:S01]  /*0a20*/  LDC R21, c[0x0][0x648] ;  /* 0x00019200ff157b82 */ /* 0x000f220000000800 */
[-C--:B0-----:R-:W-:Y:S02]  /*0a30*/  SHF.L.U32 R6, R11, R28.reuse, RZ ;  /* 0x0000001c0b067219 */ /* 0x081fe400000006ff */
[--C-:B------:R-:W-:Y:S02]  /*0a40*/  SHF.R.U64 R24, R32, R28, R7.reuse ;  /* 0x0000001c20187219 */ /* 0x100fe40000001207 */
[----:B------:R-:W-:Y:S02]  /*0a50*/  LOP3.LUT R13, RZ, R6, RZ, 0x33, !PT ;  /* 0x00000006ff0d7212 */ /* 0x000fe400078e33ff */
[-C--:B------:R-:W-:Y:S01]  /*0a60*/  SHF.R.U32.HI R7, RZ, R28.reuse, R7 ;  /* 0x0000001cff077219 */ /* 0x080fe20000011607 */
[----:B------:R-:W0:Y:S01]  /*0a70*/  LDC R23, c[0x0][0x638] ;  /* 0x00018e00ff177b82 */ /* 0x000e220000000800 */
[----:B------:R-:W-:Y:S01]  /*0a80*/  SHF.L.U32 R12, R9, R28, RZ ;  /* 0x0000001c090c7219 */ /* 0x000fe200000006ff */
[----:B------:R-:W-:-:S06]  /*0a90*/  IMAD.MOV.U32 R6, RZ, RZ, R24 ;  /* 0x000000ffff067224 */ /* 0x000fcc00078e0018 */
[----:B------:R-:W0:Y:S01]  /*0aa0*/  LDC R101, c[0x0][0x610] ;  /* 0x00018400ff657b82 */ /* 0x000e220000000800 */
[----:B-1-3--:R-:W-:Y:S05]  /*0ab0*/  @!P0 BRA `(.L_x_6) ;  /* 0x0000000000288947 */ /* 0x00afea0003800000 */
[----:B------:R-:W1:Y:S02]  /*0ac0*/  LDC R11, c[0x0][0x64c] ;  /* 0x00019300ff0b7b82 */ /* 0x000e640000000800 */
[----:B-1----:R-:W-:-:S05]  /*0ad0*/  IADD3 R11, P0, R24, R11, RZ ;  /* 0x0000000b180b7210 */ /* 0x002fca0007f1e0ff */
        /* <DEDUP_REMOVED lines=8> */
.L_x_6:
[----:B----4-:R-:W-:Y:S01]  /*0b60*/  SHF.R.U64 R6, R6, R21, R7 ;  /* 0x0000001506067219 */ /* 0x010fe20000001207 */
[----:B--2---:R-:W-:Y:S01]  /*0b70*/  VIADD R7, R26, 0xffffffff ;  /* 0xffffffff1a077836 */ /* 0x004fe20000000000 */
[----:B------:R-:W-:Y:S01]  /*0b80*/  LOP3.LUT R13, R32, R13, RZ, 0xc0, !PT ;  /* 0x0000000d200d7212 */ /* 0x000fe200078ec0ff */
[----:B------:R-:W-:Y:S02]  /*0b90*/  IMAD.MOV R15, RZ, RZ, -R15 ;  /* 0x000000ffff0f7224 */ /* 0x000fe400078e0a0f */
[----:B------:R-:W-:Y:S02]  /*0ba0*/  IMAD.MOV R8, RZ, RZ, -R6 ;  /* 0x000000ffff087224 */ /* 0x000fe400078e0a06 */
[----:B------:R-:W-:Y:S01]  /*0bb0*/  IMAD R13, R12, R6, R13 ;  /* 0x000000060c0d7224 */ /* 0x000fe200078e020d */
[----:B------:R-:W-:Y:S01]  /*0bc0*/  LOP3.LUT R6, R22, R7, RZ, 0xc0, !PT ;  /* 0x0000000716067212 */ /* 0x000fe200078ec0ff */
[----:B------:R-:W-:Y:S02]  /*0bd0*/  @P3 IMAD R0, R20, R15, R3 ;  /* 0x0000000f14003224 */ /* 0x000fe400078e0203 */
[----:B0-----:R-:W-:-:S02]  /*0be0*/  IMAD R3, R8, R23, R24 ;  /* 0x0000001708037224 */ /* 0x001fc400078e0218 */
[----:B------:R-:W-:Y:S02]  /*0bf0*/  IMAD R101, R13, R101, R0 ;  /* 0x000000650d657224 */ /* 0x000fe400078e0200 */
[----:B------:R-:W-:Y:S02]  /*0c00*/  IMAD R6, R3, R26, R6 ;  /* 0x0000001a03067224 */ /* 0x000fe400078e0206 */
[----:B------:R-:W-:-:S03]  /*0c10*/  IMAD.MOV.U32 R0, RZ, RZ, 0x1 ;  /* 0x00000001ff007424 */ /* 0x000fc600078e00ff */
[----:B------:R-:W-:Y:S02]  /*0c20*/  SEL R100, R6, R101, !P3 ;  /* 0x0000006506647207 */ /* 0x000fe40005800000 */
[----:B------:R-:W-:-:S07]  /*0c30*/  SEL R101, R101, R6, !P3 ;  /* 0x0000000665657207 */ /* 0x000fce0005800000 */
.L_x_4:
[----:B------:R-:W-:-:S08]  /*0c40*/  NOP ;  /* 0x0000000000007918 */ /* 0x000fd00000000000 */
[----:B------:R-:W0:Y:S02]  /*0c50*/  USETMAXREG.TRY_ALLOC.CTAPOOL UP0, 0xe8 ;  /* 0x000000e8000079c8 */ /* 0x000e240008000600 */
[----:B0-----:R-:W-:-:S13]  /*0c60*/  PLOP3.LUT P0, PT, PT, PT, UP0, 0x80, 0x0 ;  /* 0x000000000000781c */ /* 0x001fda0003f0f008 */
[----:B------:R-:W-:Y:S05]  /*0c70*/  @!P0 BRA `(.L_x_4) ;  /* 0xfffffffc00f08947 */ /* 0x000fea000383ffff */
[----:B------:R-:W-:Y:S01]  /*0c80*/  ULDC.64 UR4, c[0x0][0x598] ;  /* 0x0001660000047ab9 */ /* 0x000fe20000000a00 */
[----:B------:R-:W-:Y:S01]  /*0c90*/  ULDC.64 UR40, c[0x0][0x208] ;  /* 0x0000820000287ab9 */ /* 0x000fe20000000a00 */
[----:B------:R-:W-:-:S04]  /*0ca0*/  ISETP.NE.U32.AND P0, PT, RZ, UR4, PT ;  /* 0x00000004ff007c0c */ /* 0x000fc8000bf05070 */
[----:B------:R-:W-:-:S13]  /*0cb0*/  ISETP.NE.AND.EX P0, PT, RZ, UR5, PT, P0 ;  /* 0x00000005ff007c0c */ /* 0x000fda000bf05300 */
[----:B------:R-:W-:Y:S05]  /*0cc0*/  @!P0 BRA `(.L_x_7) ;  /* 0x00000000001c8947 */ /* 0x000fea0003800000 */
[----:B------:R-:W0:Y:S02]  /*0cd0*/  LDC.64 R6, c[0x0][0x598] ;  /* 0x00016600ff067b82 */ /* 0x000e240000000a00 */
[----:B0-----:R-:W2:Y:S02]  /*0ce0*/  LDG.E.64 R6, desc[UR40][R6.64] ;  /* 0x0000002806067981 */ /* 0x001ea4000c1e1b00 */
[----:B--2---:R-:W-:-:S04]  /*0cf0*/  ISETP.NE.U32.AND P0, PT, R6, RZ, PT ;  /* 0x000000ff0600720c */ /* 0x004fc80003f05070 */
[----:B------:R-:W-:-:S13]  /*0d00*/  ISETP.NE.AND.EX P0, PT, R7, RZ, PT, P0 ;  /* 0x000000ff0700720c */ /* 0x000fda0003f05300 */
[----:B------:R-:W-:Y:S05]  /*0d10*/  @!P0 BRA `(.L_x_7) ;  /* 0x0000000000088947 */ /* 0x000fea0003800000 */
[----:B------:R0:W5:Y:S01]  /*0d20*/  LD.E R19, desc[UR40][R6.64] ;  /* 0x0000002806137980 */ /* 0x000162000c101900 */
[----:B------:R-:W-:Y:S05]  /*0d30*/  BRA `(.L_x_8) ;  /* 0x0000000000247947 */ /* 0x000fea0003800000 */
.L_x_7:
[----:B------:R-:W-:Y:S02]  /*0d40*/  ULDC.64 UR4, c[0x0][0x588] ;  /* 0x0001620000047ab9 */ /* 0x000fe40000000a00 */
[----:B------:R-:W-:-:S04]  /*0d50*/  ISETP.NE.U32.AND P0, PT, RZ, UR4, PT ;  /* 0x00000004ff007c0c */ /* 0x000fc8000bf05070 */
[----:B------:R-:W-:-:S13]  /*0d60*/  ISETP.NE.AND.EX P0, PT, RZ, UR5, PT, P0 ;  /* 0x00000005ff007c0c */ /* 0x000fda000bf05300 */
[----:B------:R-:W-:Y:S05]  /*0d70*/  @!P0 BRA `(.L_x_9) ;  /* 0x00000000000c8947 */ /* 0x000fea0003800000 */
[----:B------:R-:W0:Y:S02]  /*0d80*/  LDC.64 R6, c[0x0][0x588] ;  /* 0x00016200ff067b82 */ /* 0x000e240000000a00 */
[----:B0-----:R1:W5:Y:S01]  /*0d90*/  LDG.E R19, desc[UR40][R6.64] ;  /* 0x0000002806137981 */ /* 0x001362000c1e1900 */
[----:B------:R-:W-:Y:S05]  /*0da0*/  BRA `(.L_x_8) ;  /* 0x0000000000087947 */ /* 0x000fea0003800000 */
.L_x_9:
[----:B------:R-:W-:Y:S02]  /*0db0*/  ULDC UR4, c[0x0][0x580] ;  /* 0x0001600000047ab9 */ /* 0x000fe40000000800 */
[----:B------:R-:W-:-:S07]  /*0dc0*/  IMAD.U32 R19, RZ, RZ, UR4 ;  /* 0x00000004ff137e24 */ /* 0x000fce000f8e00ff */
.L_x_8:
[----:B------:R-:W-:Y:S02]  /*0dd0*/  ULDC.64 UR4, c[0x0][0x5a0] ;  /* 0x0001680000047ab9 */ /* 0x000fe40000000a00 */
[----:B------:R-:W-:-:S04]  /*0de0*/  ISETP.NE.U32.AND P0, PT, RZ, UR4, PT ;  /* 0x00000004ff007c0c */ /* 0x000fc8000bf05070 */
[----:B------:R-:W-:-:S13]  /*0df0*/  ISETP.NE.AND.EX P0, PT, RZ, UR5, PT, P0 ;  /* 0x00000005ff007c0c */ /* 0x000fda000bf05300 */
[----:B------:R-:W-:Y:S05]  /*0e00*/  @!P0 BRA `(.L_x_10) ;  /* 0x00000000001c8947 */ /* 0x000fea0003800000 */
[----:B01----:R-:W0:Y:S02]  /*0e10*/  LDC.64 R6, c[0x0][0x5a0] ;  /* 0x00016800ff067b82 */ /* 0x003e240000000a00 */
[----:B0-----:R-:W2:Y:S02]  /*0e20*/  LDG.E.64 R6, desc[UR40][R6.64] ;  /* 0x0000002806067981 */ /* 0x001ea4000c1e1b00 */
[----:B--2---:R-:W-:-:S04]  /*0e30*/  ISETP.NE.U32.AND P0, PT, R6, RZ, PT ;  /* 0x000000ff0600720c */ /* 0x004fc80003f05070 */
[----:B------:R-:W-:-:S13]  /*0e40*/  ISETP.NE.AND.EX P0, PT, R7, RZ, PT, P0 ;  /* 0x000000ff0700720c */ /* 0x000fda0003f05300 */
[----:B------:R-:W-:Y:S05]  /*0e50*/  @!P0 BRA `(.L_x_10) ;  /* 0x0000000000088947 */ /* 0x000fea0003800000 */
[----:B------:R0:W5:Y:S01]  /*0e60*/  LD.E R88, desc[UR40][R6.64] ;  /* 0x0000002806587980 */ /* 0x000162000c101900 */
[----:B------:R-:W-:Y:S05]  /*0e70*/  BRA `(.L_x_11) ;  /* 0x0000000000247947 */ /* 0x000fea0003800000 */
.L_x_10:
[----:B------:R-:W-:Y:S02]  /*0e80*/  ULDC.64 UR4, c[0x0][0x590] ;  /* 0x0001640000047ab9 */ /* 0x000fe40000000a00 */
[----:B------:R-:W-:-:S04]  /*0e90*/  ISETP.NE.U32.AND P0, PT, RZ, UR4, PT ;  /* 0x00000004ff007c0c */ /* 0x000fc8000bf05070 */
[----:B------:R-:W-:-:S13]  /*0ea0*/  ISETP.NE.AND.EX P0, PT, RZ, UR5, PT, P0 ;  /* 0x00000005ff007c0c */ /* 0x000fda000bf05300 */
[----:B------:R-:W-:Y:S05]  /*0eb0*/  @!P0 BRA `(.L_x_12) ;  /* 0x00000000000c8947 */ /* 0x000fea0003800000 */
[----:B------:R-:W2:Y:S02]  /*0ec0*/  LDC.64 R88, c[0x0][0x590] ;  /* 0x00016400ff587b82 */ /* 0x000ea40000000a00 */
[----:B--2---:R2:W5:Y:S01]  /*0ed0*/  LDG.E R88, desc[UR40][R88.64] ;  /* 0x0000002858587981 */ /* 0x004562000c1e1900 */
[----:B------:R-:W-:Y:S05]  /*0ee0*/  BRA `(.L_x_11) ;  /* 0x0000000000087947 */ /* 0x000fea0003800000 */
.L_x_12:
[----:B------:R-:W-:Y:S02]  /*0ef0*/  ULDC UR4, c[0x0][0x584] ;  /* 0x0001610000047ab9 */ /* 0x000fe40000000800 */
[----:B------:R-:W-:-:S07]  /*0f00*/  IMAD.U32 R88, RZ, RZ, UR4 ;  /* 0x00000004ff587e24 */ /* 0x000fce000f8e00ff */
.L_x_11:
[----:B------:R-:W-:-:S13]  /*0f10*/  LOP3.LUT P0, RZ, R0, 0xff, RZ, 0xc0, !PT ;  /* 0x000000ff00ff7812 */ /* 0x000fda000780c0ff */
[----:B------:R-:W-:Y:S05]  /*0f20*/  @!P0 EXIT ;  /* 0x000000000000894d */ /* 0x000fea0003800000 */
[----:B------:R-:W3:Y:S01]  /*0f30*/  LDC R90, c[0x0][0x658] ;  /* 0x00019600ff5a7b82 */ /* 0x000ee20000000800 */
[----:B------:R-:W-:Y:S01]  /*0f40*/  LOP3.LUT R14, R14, 0x1, RZ, 0xc0, !PT ;  /* 0x000000010e0e7812 */ /* 0x000fe200078ec0ff */
[----:B------:R-:W-:Y:S01]  /*0f50*/  ULDC.64 UR6, c[0x0][0x288] ;  /* 0x0000a20000067ab9 */ /* 0x000fe20000000a00 */
[----:B------:R-:W-:Y:S01]  /*0f60*/  SHF.R.U32.HI R0, RZ, 0x2, R4 ;  /* 0x00000002ff007819 */ /* 0x000fe20000011604 */
[----:B------:R-:W-:Y:S01]  /*0f70*/  UIADD3 UR4, UR7, 0x7f, URZ ;  /* 0x0000007f07047890 */ /* 0x000fe2000fffe03f */
[----:B------:R-:W-:Y:S01]  /*0f80*/  SHF.R.U32.HI R5, RZ, 0x1, R5 ;  /* 0x00000001ff057819 */ /* 0x000fe20000011605 */
[----:B------:R-:W-:Y:S01]  /*0f90*/  IMAD.SHL.U32 R3, R14, 0x40, RZ ;  /* 0x000000400e037824 */ /* 0x000fe200078e00ff */
[----:B------:R-:W-:Y:S01]  /*0fa0*/  LOP3.LUT R0, R0, 0x7, RZ, 0xc0, !PT ;  /* 0x0000000700007812 */ /* 0x000fe200078ec0ff */
[----:B------:R-:W4:Y:S01]  /*0fb0*/  LDC.64 R92, c[0x0][0x5c8] ;  /* 0x00017200ff5c7b82 */ /* 0x000f220000000a00 */
[----:B------:R-:W-:Y:S01]  /*0fc0*/  USHF.R.S32.HI UR5, URZ, 0x1f, UR4 ;  /* 0x0000001f3f057899 */ /* 0x000fe20008011404 */
[----:B------:R-:W-:Y:S01]  /*0fd0*/  LOP3.LUT R5, R5, 0x30, RZ, 0xc0, !PT ;  /* 0x0000003005057812 */ /* 0x000fe200078ec0ff */
[----:B01----:R-:W-:Y:S01]  /*0fe0*/  IMAD.MOV.U32 R7, RZ, RZ, 0x1 ;  /* 0x00000001ff077424 */ /* 0x003fe200078e00ff */
[--C-:B------:R-:W-:Y:S01]  /*0ff0*/  LOP3.LUT R22, R3, 0x40, R0.reuse, 0xe2, !PT ;  /* 0x0000004003167812 */ /* 0x100fe200078ee200 */
[----:B------:R-:W-:Y:S01]  /*1000*/  ULEA.HI UR5, UR5, UR4, URZ, 0x7 ;  /* 0x0000000405057291 */ /* 0x000fe2000f8f383f */
[-C--:B------:R-:W-:Y:S01]  /*1010*/  IADD3 R3, RZ, -R5.reuse, -R0 ;  /* 0x80000005ff037210 */ /* 0x080fe20007ffe800 */
[----:B------:R-:W-:Y:S01]  /*1020*/  IMAD.U32 R6, RZ, RZ, UR6 ;  /* 0x00000006ff067e24 */ /* 0x000fe2000f8e00ff */
[----:B------:R-:W0:Y:S01]  /*1030*/  LDC R95, c[0x0][0x600] ;  /* 0x00018000ff5f7b82 */ /* 0x000e220000000800 */
[----:B------:R-:W-:Y:S01]  /*1040*/  LOP3.LUT R22, R22, R5, RZ, 0xfc, !PT ;  /* 0x0000000516167212 */ /* 0x000fe200078efcff */
[----:B------:R-:W-:Y:S01]  /*1050*/  IMAD.MOV.U32 R5, RZ, RZ, -0x1 ;  /* 0xffffffffff057424 */ /* 0x000fe200078e00ff */
[----:B------:R-:W-:Y:S01]  /*1060*/  USHF.R.S32.HI UR43, URZ, 0x7, UR5 ;  /* 0x000000073f2b7899 */ /* 0x000fe20008011405 */
[----:B--2---:R-:W-:Y:S01]  /*1070*/  LOP3.LUT R89, R4, 0x3, RZ, 0xc0, !PT ;  /* 0x0000000304597812 */ /* 0x004fe200078ec0ff */
[----:B------:R-:W-:Y:S01]  /*1080*/  IMAD R3, R14, -0x40, R3 ;  /* 0xffffffc00e037824 */ /* 0x000fe200078e0203 */
[----:B------:R-:W-:Y:S01]  /*1090*/  LOP3.LUT R94, R4, 0x80, RZ, 0xc0, !PT ;  /* 0x00000080045e7812 */ /* 0x000fe200078ec0ff */
[----:B------:R-:W-:Y:S01]  /*10a0*/  UISETP.LT.AND UP0, UPT, UR43, 0x1, UPT ;  /* 0x000000012b00788c */ /* 0x000fe2000bf01270 */
[-C--:B---3--:R-:W-:Y:S01]  /*10b0*/  SHF.L.U32 R5, R5, R90.reuse, RZ ;  /* 0x0000005a05057219 */ /* 0x088fe200000006ff */
[----:B------:R-:W-:Y:S01]  /*10c0*/  ULDC UR4, c[0x0][0x284] ;  /* 0x0000a10000047ab9 */ /* 0x000fe20000000800 */
[----:B------:R-:W-:Y:S01]  /*10d0*/  IMAD R89, R89, -0x2, R6 ;  /* 0xfffffffe59597824 */ /* 0x000fe200078e0206 */
[----:B------:R-:W-:Y:S01]  /*10e0*/  USEL UR44, UR43, 0x1, UP0 ;  /* 0x000000012b2c7887 */ /* 0x000fe20008000000 */
[----:B------:R-:W-:Y:S01]  /*10f0*/  SHF.L.U32 R90, R7, R90, RZ ;  /* 0x0000005a075a7219 */ /* 0x000fe200000006ff */
[----:B------:R-:W-:Y:S01]  /*1100*/  VIADD R97, R3, UR4 ;  /* 0x0000000403617c36 */ /* 0x000fe20008000000 */
[----:B------:R-:W-:Y:S01]  /*1110*/  LOP3.LUT R98, R18, 0x1, RZ, 0xfc, !PT ;  /* 0x0000000112627812 */ /* 0x000fe200078efcff */
[----:B------:R-:W-:Y:S01]  /*1120*/  IMAD.MOV.U32 R23, RZ, RZ, RZ ;  /* 0x000000ffff177224 */ /* 0x000fe200078e00ff */
[C---:B----4-:R-:W-:Y:S01]  /*1130*/  SHF.L.U64.HI R91, R92.reuse, 0x3, R93 ;  /* 0x000000035c5b7819 */ /* 0x050fe2000001025d */
[----:B------:R-:W-:Y:S01]  /*1140*/  IMAD.SHL.U32 R92, R92, 0x8, RZ ;  /* 0x000000085c5c7824 */ /* 0x000fe200078e00ff */
[----:B------:R-:W-:Y:S01]  /*1150*/  SHF.R.U32.HI R94, RZ, 0x7, R94 ;  /* 0x00000007ff5e7819 */ /* 0x000fe2000001165e */
[----:B------:R-:W-:Y:S01]  /*1160*/  IMAD.SHL.U32 R93, R4, 0x2, RZ ;  /* 0x00000002045d7824 */ /* 0x000fe200078e00ff */
[----:B------:R-:W-:Y:S01]  /*1170*/  LOP3.LUT R96, RZ, R5, RZ, 0x33, !PT ;  /* 0x00000005ff607212 */ /* 0x000fe200078e33ff */
[----:B------:R-:W-:Y:S01]  /*1180*/  UIADD3 UR44, UR43, -UR44, URZ ;  /* 0x8000002c2b2c7290 */ /* 0x000fe2000fffe03f */
[----:B------:R-:W-:Y:S01]  /*1190*/  UMOV UR36, URZ ;  /* 0x0000003f00247c82 */ /* 0x000fe20008000000 */
[----:B0-----:R-:W-:Y:S01]  /*11a0*/  VIADD R95, R95, 0xffffffff ;  /* 0xffffffff5f5f7836 */ /* 0x001fe20000000000 */
[----:B------:R-:W-:-:S09]  /*11b0*/  UMOV UR42, URZ ;  /* 0x0000003f002a7c82 */ /* 0x000fd20008000000 */
.L_x_158:
[----:B0-----:R-:W0:Y:S01]  /*11c0*/  SHFL.IDX PT, R0, R94, RZ, 0x1f ;  /* 0x00001fff5e007589 */ /* 0x001e2200000e0000 */
[----:B-1----:R-:W1:Y:S01]  /*11d0*/  S2UR UR7, SR_CgaCtaId ;  /* 0x00000000000779c3 */ /* 0x002e620000008800 */
[----:B------:R-:W-:Y:S01]  /*11e0*/  UMOV UR6, 0x400 ;  /* 0x0000040000067882 */ /* 0x000fe20000000000 */
[----:B0-----:R-:W-:Y:S01]  /*11f0*/  R2UR UR4, R0 ;  /* 0x00000000000472ca */ /* 0x001fe200000e0000 */
[----:B-1----:R-:W-:-:S12]  /*1200*/  ULEA UR46, UR7, UR6, 0x18 ;  /* 0x00000006072e7291 */ /* 0x002fd8000f8ec03f */
[----:B------:R-:W-:-:S04]  /*1210*/  ULEA.HI UR5, UR4, UR4, URZ, 0x1 ;  /* 0x0000000404057291 */ /* 0x000fc8000f8f083f */
[----:B------:R-:W-:-:S04]  /*1220*/  ULOP3.LUT UR5, UR5, 0x7fffe, URZ, 0xc0, !UPT ;  /* 0x0007fffe05057892 */ /* 0x000fc8000f8ec03f */
[----:B------:R-:W-:-:S03]  /*1230*/  UIADD3 UR5, UR4, -UR5, URZ ;  /* 0x8000000504057290 */ /* 0x000fc6000fffe03f */
[----:B------:R-:W-:Y:S01]  /*1240*/  ULDC UR4, c[0x0][0x28c] ;  /* 0x0000a30000047ab9 */ /* 0x000fe20000000800 */
[----:B------:R-:W-:Y:S01]  /*1250*/  ULEA UR5, UR5, UR46, 0xd ;  /* 0x0000002e05057291 */ /* 0x000fe2000f8e683f */
[----:B------:R-:W-:-:S03]  /*1260*/  ISETP.LT.AND P0, PT, RZ, UR4, PT ;  /* 0x00000004ff007c0c */ /* 0x000fc6000bf01270 */
[----:B------:R-:W-:-:S04]  /*1270*/  UIADD3 UR5, UR5, 0x100, URZ ;  /* 0x0000010005057890 */ /* 0x000fc8000fffe03f */
[----:B------:R-:W-:-:S04]  /*1280*/  USHF.R.U32.HI UR5, URZ, 0x4, UR5 ;  /* 0x000000043f057899 */ /* 0x000fc80008011605 */
[----:B------:R-:W-:-:S04]  /*1290*/  ULOP3.LUT UR5, UR5, 0x3fff, URZ, 0xc0, !UPT ;  /* 0x00003fff05057892 */ /* 0x000fc8000f8ec03f */
[----:B------:R-:W-:Y:S01]  /*12a0*/  ULOP3.LUT UR45, UR5, 0x10000, URZ, 0xfc, !UPT ;  /* 0x00010000052d7892 */ /* 0x000fe2000f8efc3f */
[----:B---345:R-:W-:Y:S11]  /*12b0*/  @P0 BRA `(.L_x_13) ;  /* 0x0000000000400947 */ /* 0x038ff60003800000 */
[----:B------:R-:W-:Y:S01]  /*12c0*/  MOV R0, 0x0 ;  /* 0x0000000000007802 */ /* 0x000fe20000000f00 */
[----:B------:R-:W-:Y:S01]  /*12d0*/  ULDC.64 UR4, c[0x4][0x68] ;  /* 0x01001a0000047ab9 */ /* 0x000fe20000000a00 */
[----:B------:R-:W-:Y:S01]  /*12e0*/  ULDC.64 UR6, c[0x4][0x8] ;  /* 0x0100020000067ab9 */ /* 0x000fe20000000a00 */
[----:B------:R-:W-:Y:S01]  /*12f0*/  IMAD.U32 R4, RZ, RZ, UR4 ;  /* 0x00000004ff047e24 */ /* 0x000fe2000f8e00ff */
[----:B------:R0:W1:Y:S01]  /*1300*/  LDC.64 R14, c[0x4][R0] ;  /* 0x01000000000e7b82 */ /* 0x0000620000000a00 */
[----:B------:R-:W-:Y:S01]  /*1310*/  IMAD.U32 R5, RZ, RZ, UR5 ;  /* 0x00000005ff057e24 */ /* 0x000fe2000f8e00ff */
[----:B------:R-:W-:Y:S01]  /*1320*/  ULDC.64 UR4, c[0x4][0x70] ;  /* 0x01001c0000047ab9 */ /* 0x000fe20000000a00 */
[----:B------:R-:W-:Y:S02]  /*1330*/  IMAD.U32 R10, RZ, RZ, UR6 ;  /* 0x00000006ff0a7e24 */ /* 0x000fe4000f8e00ff */
[----:B------:R-:W-:Y:S02]  /*1340*/  IMAD.U32 R6, RZ, RZ, UR4 ;  /* 0x00000004ff067e24 */ /* 0x000fe4000f8e00ff */
[----:B------:R-:W-:-:S02]  /*1350*/  IMAD.U32 R7, RZ, RZ, UR5 ;  /* 0x00000005ff077e24 */ /* 0x000fc4000f8e00ff */
[----:B------:R-:W-:Y:S02]  /*1360*/  IMAD.U32 R11, RZ, RZ, UR7 ;  /* 0x00000007ff0b7e24 */ /* 0x000fe4000f8e00ff */
[----:B------:R-:W-:Y:S02]  /*1370*/  IMAD.MOV.U32 R8, RZ, RZ, 0x1e1 ;  /* 0x000001e1ff087424 */ /* 0x000fe400078e00ff */
[----:B------:R-:W-:Y:S02]  /*1380*/  IMAD.MOV.U32 R12, RZ, RZ, 0x1 ;  /* 0x00000001ff0c7424 */ /* 0x000fe400078e00ff */
[----:B0-----:R-:W-:-:S07]  /*1390*/  IMAD.MOV.U32 R13, RZ, RZ, RZ ;  /* 0x000000ffff0d7224 */ /* 0x001fce00078e00ff */
[----:B------:R-:W-:-:S07]  /*13a0*/  LEPC R20, `(.L_x_13) ;  /* 0x000000001014794e */ /* 0x000fce0000000000 */
[----:B-1---5:R-:W-:Y:S05]  /*13b0*/  CALL.ABS.NOINC R14 ;  /* 0x000000000e007343 */ /* 0x022fea0003c00000 */
.L_x_13:
[----:B------:R-:W-:-:S13]  /*13c0*/  ISETP.NE.AND P0, PT, R98, 0x3, PT ;  /* 0x000000036200780c */ /* 0x000fda0003f05270 */
[----:B------:R-:W-:Y:S05]  /*13d0*/  @!P0 BRA `(.L_x_14) ;  /* 0x0000000000048947 */ /* 0x000fea0003800000 */
[----:B------:R-:W-:Y:S01]  /*13e0*/  BPT.TRAP 0x1 ;  /* 0x000000040000795c */ /* 0x000fe20000300000 */
.L_x_14:
[----:B------:R-:W-:Y:S02]  /*13f0*/  IMAD.U32 R3, RZ, RZ, UR42 ;  /* 0x0000002aff037e24 */ /* 0x000fe4000f8e00ff */
[----:B------:R-:W-:-:S03]  /*1400*/  IMAD.U32 R0, RZ, RZ, UR36 ;  /* 0x00000024ff007e24 */ /* 0x000fc6000f8e00ff */
[----:B------:R-:W-:Y:S02]  /*1410*/  LEA R3, R3, UR46, 0x3 ;  /* 0x0000002e03037c11 */ /* 0x000fe4000f8e18ff */
[----:B------:R-:W-:-:S04]  /*1420*/  SHF.L.U32 R0, R0, 0x1f, RZ ;  /* 0x0000001f00007819 */ /* 0x000fc800000006ff */
[----:B------:R0:W1:Y:S01]  /*1430*/  SYNCS.PHASECHK.TRANS64.TRYWAIT P1, [R3+URZ], R0 ;  /* 0x00000000030075a7 */ /* 0x000062000802017f */
[----:B------:R-:W-:Y:S05]  /*1440*/  @!P0 BRA `(.L_x_15) ;  /* 0x0000000000048947 */ /* 0x000fea0003800000 */
[----:B------:R-:W-:Y:S01]  /*1450*/  BPT.TRAP 0x1 ;  /* 0x000000040000795c */ /* 0x000fe20000300000 */
.L_x_15:
[----:B------:R-:W-:-:S05]  /*1460*/  IMAD.U32 R4, RZ, RZ, UR44 ;  /* 0x0000002cff047e24 */ /* 0x000fca000f8e00ff */
[----:B------:R-:W-:Y:S01]  /*1470*/  ISETP.GE.AND P2, PT, R4, 0x1, PT ;  /* 0x000000010400780c */ /* 0x000fe20003f46270 */
[----:B-1----:R-:W-:-:S12]  /*1480*/  @P1 BRA `(.L_x_16) ;  /* 0x0000000000081947 */ /* 0x002fd80003800000 */
[----:B------:R-:W1:Y:S02]  /*1490*/  SYNCS.PHASECHK.TRANS64.TRYWAIT P1, [R3+URZ], R0 ;  /* 0x00000000030075a7 */ /* 0x000e64000802017f */
[----:B-1----:R-:W-:Y:S05]  /*14a0*/  @!P1 BRA `(.L_x_17) ;  /* 0x0000007000a09947 */ /* 0x002fea0003800000 */
.L_x_16:
[----:B------:R-:W-:Y:S05]  /*14b0*/  WARPSYNC.ALL ;  /* 0x0000000000007948 */ /* 0x000fea0003800000 */
[----:B------:R-:W-:Y:S01]  /*14c0*/  UIADD3 UR4, UR46, 0x40100, URZ ;  /* 0x000401002e047890 */ /* 0x000fe2000fffe03f */
[----:B------:R-:W-:Y:S01]  /*14d0*/  WARPGROUP.ARRIVE ;  /* 0x00000000000079c5 */ /* 0x000fe20000000000 */
[----:B------:R-:W-:Y:S02]  /*14e0*/  ULEA UR6, UR42, UR45, 0xc ;  /* 0x0000002d2a067291 */ /* 0x000fe4000f8e603f */
[----:B------:R-:W-:Y:S01]  /*14f0*/  USHF.R.U32.HI UR4, URZ, 0x4, UR4 ;  /* 0x000000043f047899 */ /* 0x000fe20008011604 */
[----:B------:R-:W-:Y:S01]  /*1500*/  UMOV UR13, 0x40000040 ;  /* 0x40000040000d7882 */ /* 0x000fe20000000000 */
[----:B------:R-:W-:-:S02]  /*1510*/  UMOV UR15, 0x40000040 ;  /* 0x40000040000f7882 */ /* 0x000fc40000000000 */
[----:B------:R-:W-:Y:S01]  /*1520*/  ULOP3.LUT UR4, UR4, 0x3fff, URZ, 0xc0, !UPT ;  /* 0x00003fff04047892 */ /* 0x000fe2000f8ec03f */
[----:B------:R-:W-:Y:S01]  /*1530*/  UMOV UR12, UR6 ;  /* 0x00000006000c7c82 */ /* 0x000fe20008000000 */
[----:B------:R-:W-:Y:S02]  /*1540*/  UMOV UR5, 0x40000040 ;  /* 0x4000004000057882 */ /* 0x000fe40000000000 */
[----:B------:R-:W-:Y:S01]  /*1550*/  ULOP3.LUT UR8, UR4, 0x10000, URZ, 0xfc, !UPT ;  /* 0x0001000004087892 */ /* 0x000fe2000f8efc3f */
[----:B------:R-:W-:-:S03]  /*1560*/  UMOV UR7, 0x40000040 ;  /* 0x4000004000077882 */ /* 0x000fc60000000000 */
[----:B------:R-:W-:-:S04]  /*1570*/  ULEA UR4, UR42, UR8, 0xc ;  /* 0x000000082a047291 */ /* 0x000fc8000f8e603f */
[----:B------:R-:W-:-:S03]  /*1580*/  UIADD3 UR9, UR4, 0xc06, URZ ;  /* 0x00000c0604097890 */ /* 0x000fc6000fffe03f */
[----:B------:R-:W-:Y:S02]  /*1590*/  UMOV UR14, UR4 ;  /* 0x00000004000e7c82 */ /* 0x000fe40008000000 */
[----:B------:R-:W-:Y:S01]  /*15a0*/  HGMMA.64x128x8.F32.TF32 R24, gdesc[UR12], RZ, !UPT, gsb0 ;  /* 0x05e000000c1879f0 */ /* 0x000fe2000c0028ff */
[----:B------:R-:W-:Y:S02]  /*15b0*/  UIADD3 UR12, UR6, 0x2, URZ ;  /* 0x00000002060c7890 */ /* 0x000fe4000fffe03f */
[----:B------:R-:W-:Y:S01]  /*15c0*/  UIADD3 UR14, UR4, 0x2, URZ ;  /* 0x00000002040e7890 */ /* 0x000fe2000fffe03f */
[----:B------:R-:W-:Y:S01]  /*15d0*/  UMOV UR13, 0x40000040 ;  /* 0x40000040000d7882 */ /* 0x000fe20000000000 */
[----:B------:R-:W-:Y:S01]  /*15e0*/  UMOV UR15, 0x40000040 ;  /* 0x40000040000f7882 */ /* 0x000fe20000000000 */
[----:B------:R-:W-:Y:S02]  /*15f0*/  WARPGROUP.DEPBAR.LE gsb0, 0x0 ;  /* 0x00008000000079c5 */ /* 0x000fe40000010000 */
[----:B------:R-:W-:-:S06]  /*1600*/  WARPGROUP.ARRIVE ;  /* 0x00000000000079c5 */ /* 0x000fcc0000000000 */
[----:B------:R-:W-:Y:S01]  /*1610*/  HGMMA.64x128x8.F32.TF32 R24, gdesc[UR12], R24, gsb0 ;  /* 0x05e000000c1879f0 */ /* 0x000fe20008002818 */
        /* <DEDUP_REMOVED lines=88> */
[----:B------:R-:W-:-:S07]  /*1ba0*/  UIADD3 UR6, UR6, 0xc06, URZ ;  /* 0x00000c0606067890 */ /* 0x000fce000fffe03f */
[----:B------:R-:W-:Y:S01]  /*1bb0*/  UMOV UR4, UR6 ;  /* 0x0000000600047c82 */ /* 0x000fe20008000000 */
[----:B------:R-:W-:Y:S01]  /*1bc0*/  UMOV UR6, UR9 ;  /* 0x0000000900067c82 */ /* 0x000fe20008000000 */
[----:B------:R-:W-:Y:S02]  /*1bd0*/  WARPGROUP.DEPBAR.LE gsb0, 0x0 ;  /* 0x00008000000079c5 */ /* 0x000fe40000010000 */
[----:B------:R-:W-:-:S06]  /*1be0*/  WARPGROUP.ARRIVE ;  /* 0x00000000000079c5 */ /* 0x000fcc0000000000 */
[----:B------:R-:W-:Y:S03]  /*1bf0*/  HGMMA.64x128x8.F32.TF32 R24, gdesc[UR12], R24, gsb0 ;  /* 0x05e000000c1879f0 */ /* 0x000fe60008002818 */
[----:B------:R-:W-:Y:S02]  /*1c00*/  WARPGROUP.DEPBAR.LE gsb0, 0x0 ;  /* 0x00008000000079c5 */ /* 0x000fe40000010000 */
[----:B------:R-:W-:-:S07]  /*1c10*/  WARPGROUP.ARRIVE ;  /* 0x00000000000079c5 */ /* 0x000fce0000000000 */
[----:B------:R-:W-:Y:S03]  /*1c20*/  HGMMA.64x128x8.F32.TF32 R24, gdesc[UR4], R24, gsb0 ;  /* 0x05e00000041879f0 */ /* 0x000fe60008002818 */
[----:B------:R-:W-:Y:S02]  /*1c30*/  WARPGROUP.DEPBAR.LE gsb0, 0x0 ;  /* 0x00008000000079c5 */ /* 0x000fe40000010000 */
[----:B------:R-:W-:Y:S05]  /*1c40*/  @!P2 BRA `(.L_x_18) ;  /* 0x00000008006ca947 */ /* 0x000fea0003800000 */
[----:B------:R-:W-:Y:S01]  /*1c50*/  UIADD3 UR13, UR42, 0x1, URZ ;  /* 0x000000012a0d7890 */ /* 0x000fe2000fffe03f */
[----:B01----:R-:W-:Y:S01]  /*1c60*/  IMAD.U32 R0, RZ, RZ, UR44 ;  /* 0x0000002cff007e24 */ /* 0x003fe2000f8e00ff */
[----:B------:R-:W-:Y:S02]  /*1c70*/  UMOV UR9, UR42 ;  /* 0x0000002a00097c82 */ /* 0x000fe40008000000 */
[----:B------:R-:W-:-:S04]  /*1c80*/  UISETP.NE.AND UP0, UPT, UR13, 0x4, UPT ;  /* 0x000000040d00788c */ /* 0x000fc8000bf05270 */
[----:B------:R-:W-:Y:S02]  /*1c90*/  USEL UR4, URZ, 0x1, UP0 ;  /* 0x000000013f047887 */ /* 0x000fe40008000000 */
[----:B------:R-:W-:Y:S02]  /*1ca0*/  USEL UR13, UR13, URZ, UP0 ;  /* 0x0000003f0d0d7287 */ /* 0x000fe40008000000 */
[----:B------:R-:W-:-:S06]  /*1cb0*/  ULOP3.LUT UR4, UR36, UR4, URZ, 0x3c, !UPT ;  /* 0x0000000424047292 */ /* 0x000fcc000f8e3c3f */
[----:B------:R-:W-:-:S07]  /*1cc0*/  IMAD.U32 R5, RZ, RZ, UR4 ;  /* 0x00000004ff057e24 */ /* 0x000fce000f8e00ff */
.L_x_25:
[----:B01----:R-:W-:Y:S05]  /*1cd0*/  @!P0 BRA `(.L_x_19) ;  /* 0x0000000000048947 */ /* 0x003fea0003800000 */
[----:B------:R-:W-:Y:S01]  /*1ce0*/  BPT.TRAP 0x1 ;  /* 0x000000040000795c */ /* 0x000fe20000300000 */
.L_x_19:
[----:B------:R-:W0:Y:S01]  /*1cf0*/  S2UR UR4, SR_CgaCtaId ;  /* 0x00000000000479c3 */ /* 0x000e220000008800 */
[----:B------:R-:W-:Y:S01]  /*1d00*/  UMOV UR10, 0x400 ;  /* 0x00000400000a7882 */ /* 0x000fe20000000000 */
[----:B------:R-:W-:Y:S01]  /*1d10*/  SHF.L.U32 R3, R5, 0x1f, RZ ;  /* 0x0000001f05037819 */ /* 0x000fe200000006ff */
[----:B0-----:R-:W-:-:S04]  /*1d20*/  ULEA UR10, UR4, UR10, 0x18 ;  /* 0x0000000a040a7291 */ /* 0x001fc8000f8ec03f */
[----:B------:R-:W-:-:S09]  /*1d30*/  ULEA UR4, UR13, UR10, 0x3 ;  /* 0x0000000a0d047291 */ /* 0x000fd2000f8e183f */
[----:B------:R0:W1:Y:S01]  /*1d40*/  SYNCS.PHASECHK.TRANS64.TRYWAIT P1, [UR4], R3 ;  /* 0x00000003ff0075a7 */ /* 0x0000620008020144 */
[----:B------:R-:W-:Y:S05]  /*1d50*/  @!P0 BRA `(.L_x_20) ;  /* 0x0000000000048947 */ /* 0x000fea0003800000 */
[----:B------:R-:W-:Y:S01]  /*1d60*/  BPT.TRAP 0x1 ;  /* 0x000000040000795c */ /* 0x000fe20000300000 */
.L_x_20:
[----:B-1----:R-:W-:Y:S05]  /*1d70*/  @P1 BRA `(.L_x_21) ;  /* 0x0000000000081947 */ /* 0x002fea0003800000 */
[----:B------:R-:W1:Y:S02]  /*1d80*/  SYNCS.PHASECHK.TRANS64.TRYWAIT P1, [UR4], R3 ;  /* 0x00000003ff0075a7 */ /* 0x000e640008020144 */
[----:B-1----:R-:W-:Y:S05]  /*1d90*/  @!P1 BRA `(.L_x_22) ;  /* 0x0000006800789947 */ /* 0x002fea0003800000 */
.L_x_21:
[----:B------:R-:W-:Y:S01]  /*1da0*/  ULEA UR12, UR13, UR8, 0xc ;  /* 0x000000080d0c7291 */ /* 0x000fe2000f8e603f */
[----:B------:R-:W-:Y:S01]  /*1db0*/  WARPGROUP.ARRIVE ;  /* 0x00000000000079c5 */ /* 0x000fe20000000000 */
[----:B------:R-:W-:Y:S01]  /*1dc0*/  ULEA UR11, UR13, UR45, 0xc ;  /* 0x0000002d0d0b7291 */ /* 0x000fe2000f8e603f */
[----:B------:R-:W-:Y:S01]  /*1dd0*/  UMOV UR7, 0x40000040 ;  /* 0x4000004000077882 */ /* 0x000fe20000000000 */
[----:B------:R-:W-:-:S03]  /*1de0*/  UMOV UR5, 0x40000040 ;  /* 0x4000004000057882 */ /* 0x000fc60000000000 */
[----:B------:R-:W-:Y:S02]  /*1df0*/  UMOV UR6, UR12 ;  /* 0x0000000c00067c82 */ /* 0x000fe40008000000 */
[----:B------:R-:W-:Y:S02]  /*1e00*/  UMOV UR4, UR11 ;  /* 0x0000000b00047c82 */ /* 0x000fe40008000000 */
[----:B------:R-:W-:Y:S01]  /*1e10*/  HGMMA.64x128x8.F32.TF32 R24, gdesc[UR4], R24, gsb0 ;  /* 0x05e00000041879f0 */ /* 0x000fe20008002818 */
[----:B------:R-:W-:Y:S02]  /*1e20*/  UIADD3 UR6, UR12, 0x2, URZ ;  /* 0x000000020c067890 */ /* 0x000fe4000fffe03f */
[----:B------:R-:W-:Y:S01]  /*1e30*/  UIADD3 UR4, UR11, 0x2, URZ ;  /* 0x000000020b047890 */ /* 0x000fe2000fffe03f */
[----:B------:R-:W-:Y:S01]  /*1e40*/  UMOV UR7, 0x40000040 ;  /* 0x4000004000077882 */ /* 0x000fe20000000000 */
[----:B------:R-:W-:Y:S01]  /*1e50*/  UMOV UR5, 0x40000040 ;  /* 0x4000004000057882 */ /* 0x000fe20000000000 */
[----:B------:R-:W-:-:S02]  /*1e60*/  WARPGROUP.DEPBAR.LE gsb0, 0x0 ;  /* 0x00008000000079c5 */ /* 0x000fc40000010000 */
        /* <DEDUP_REMOVED lines=99> */
[----:B------:R-:W-:Y:S03]  /*24a0*/  HGMMA.64x128x8.F32.TF32 R24, gdesc[UR4], R24, gsb0 ;  /* 0x05e00000041879f0 */ /* 0x000fe60008002818 */
[----:B------:R-:W-:Y:S02]  /*24b0*/  WARPGROUP.DEPBAR.LE gsb0, 0x0 ;  /* 0x00008000000079c5 */ /* 0x000fe40000010000 */
[----:B------:R-:W-:Y:S05]  /*24c0*/  @!P0 BRA `(.L_x_23) ;  /* 0x0000000000048947 */ /* 0x000fea0003800000 */
[----:B------:R-:W-:Y:S01]  /*24d0*/  BPT.TRAP 0x1 ;  /* 0x000000040000795c */ /* 0x000fe20000300000 */
.L_x_23:
[----:B------:R-:W-:Y:S01]  /*24e0*/  ULEA UR10, UR9, UR10, 0x3 ;  /* 0x0000000a090a7291 */ /* 0x000fe2000f8e183f */
[----:B------:R-:W-:-:S03]  /*24f0*/  ISETP.GT.U32.AND P1, PT, R18, 0x1, PT ;  /* 0x000000011200780c */ /* 0x000fc60003f24070 */
[----:B------:R-:W-:-:S04]  /*2500*/  UIADD3 UR10, UR10, 0x20, URZ ;  /* 0x000000200a0a7890 */ /* 0x000fc8000fffe03f */
[----:B------:R-:W-:-:S09]  /*2510*/  UPRMT UR10, URZ, 0x654, UR10 ;  /* 0x000006543f0a7896 */ /* 0x000fd2000800000a */
[----:B------:R-:W-:Y:S01]  /*2520*/  SYNCS.ARRIVE.TRANS64.RED.A1T0 RZ, [UR10], RZ ;  /* 0x000000ffffff79a7 */ /* 0x000fe2000810040a */
[----:B------:R-:W-:Y:S05]  /*2530*/  @P1 BRA `(.L_x_24) ;  /* 0x0000000000041947 */ /* 0x000fea0003800000 */
[----:B------:R-:W-:Y:S01]  /*2540*/  BPT.TRAP 0x1 ;  /* 0x000000040000795c */ /* 0x000fe20000300000 */
.L_x_24:
[----:B------:R-:W-:Y:S01]  /*2550*/  UIADD3 UR13, UR13, 0x1, URZ ;  /* 0x000000010d0d7890 */ /* 0x000fe2000fffe03f */
[C---:B------:R-:W-:Y:S01]  /*2560*/  ISETP.GT.AND P1, PT, R0.reuse, 0x1, PT ;  /* 0x000000010000780c */ /* 0x040fe20003f24270 */
[----:B------:R-:W-:Y:S01]  /*2570*/  UIADD3 UR9, UR9, 0x1, URZ ;  /* 0x0000000109097890 */ /* 0x000fe2000fffe03f */
[----:B------:R-:W-:Y:S01]  /*2580*/  VIADD R0, R0, 0xffffffff ;  /* 0xffffffff00007836 */ /* 0x000fe20000000000 */
[----:B------:R-:W-:Y:S02]  /*2590*/  UISETP.NE.AND UP0, UPT, UR13, 0x4, UPT ;  /* 0x000000040d00788c */ /* 0x000fe4000bf05270 */
[----:B------:R-:W-:Y:S02]  /*25a0*/  UISETP.NE.AND UP1, UPT, UR9, 0x4, UPT ;  /* 0x000000040900788c */ /* 0x000fe4000bf25270 */
[----:B------:R-:W-:Y:S02]  /*25b0*/  USEL UR4, URZ, 0x1, UP0 ;  /* 0x000000013f047887 */ /* 0x000fe40008000000 */
[----:B------:R-:W-:-:S02]  /*25c0*/  USEL UR13, UR13, URZ, UP0 ;  /* 0x0000003f0d0d7287 */ /* 0x000fc40008000000 */
[----:B------:R-:W-:Y:S02]  /*25d0*/  USEL UR9, UR9, URZ, UP1 ;  /* 0x0000003f09097287 */ /* 0x000fe40008800000 */
[----:B------:R-:W-:Y:S01]  /*25e0*/  LOP3.LUT R5, R5, UR4, RZ, 0x3c, !PT ;  /* 0x0000000405057c12 */ /* 0x000fe2000f8e3cff */
[----:B------:R-:W-:Y:S09]  /*25f0*/  @P1 BRA `(.L_x_25) ;  /* 0xfffffff400b41947 */ /* 0x000ff2000383ffff */
.L_x_18:
[----:B01----:R-:W0:Y:S02]  /*2600*/  LDC R0, c[0x0][0x28c] ;  /* 0x0000a300ff007b82 */ /* 0x003e240000000800 */
[----:B0-----:R-:W-:-:S13]  /*2610*/  ISETP.GE.AND P1, PT, R0, 0x1, PT ;  /* 0x000000010000780c */ /* 0x001fda0003f26270 */
[----:B------:R-:W-:Y:S05]  /*2620*/  @!P1 BRA `(.L_x_26) ;  /* 0x0000000000389947 */ /* 0x000fea0003800000 */
[----:B------:R-:W-:Y:S05]  /*2630*/  @!P0 BRA `(.L_x_27) ;  /* 0x0000000000048947 */ /* 0x000fea0003800000 */
[----:B------:R-:W-:Y:S01]  /*2640*/  BPT.TRAP 0x1 ;  /* 0x000000040000795c */ /* 0x000fe20000300000 */
.L_x_27:
[----:B------:R-:W0:Y:S01]  /*2650*/  S2UR UR6, SR_CgaCtaId ;  /* 0x00000000000679c3 */ /* 0x000e220000008800 */
[----:B------:R-:W-:Y:S01]  /*2660*/  UIADD3 UR4, UR44, UR42, URZ ;  /* 0x0000002a2c047290 */ /* 0x000fe2000fffe03f */
[----:B------:R-:W-:Y:S01]  /*2670*/  ISETP.GT.U32.AND P0, PT, R18, 0x1, PT ;  /* 0x000000011200780c */ /* 0x000fe20003f04070 */
[----:B------:R-:W-:Y:S02]  /*2680*/  UMOV UR5, 0x400 ;  /* 0x0000040000057882 */ /* 0x000fe40000000000 */
[----:B------:R-:W-:-:S04]  /*2690*/  USHF.L.U32 UR4, UR4, 0x3, URZ ;  /* 0x0000000304047899 */ /* 0x000fc8000800063f */
[----:B------:R-:W-:Y:S02]  /*26a0*/  ULOP3.LUT UR4, UR4, 0x18, URZ, 0xc0, !UPT ;  /* 0x0000001804047892 */ /* 0x000fe4000f8ec03f */
[----:B0-----:R-:W-:-:S04]  /*26b0*/  ULEA UR5, UR6, UR5, 0x18 ;  /* 0x0000000506057291 */ /* 0x001fc8000f8ec03f */
[----:B------:R-:W-:-:S04]  /*26c0*/  UIADD3 UR4, UR5, 0x20, UR4 ;  /* 0x0000002005047890 */ /* 0x000fc8000fffe004 */
[----:B------:R-:W-:-:S09]  /*26d0*/  UPRMT UR4, URZ, 0x654, UR4 ;  /* 0x000006543f047896 */ /* 0x000fd20008000004 */
[----:B------:R-:W-:Y:S01]  /*26e0*/  SYNCS.ARRIVE.TRANS64.RED.A1T0 RZ, [UR4], RZ ;  /* 0x000000ffffff79a7 */ /* 0x000fe20008100404 */
[----:B------:R-:W-:Y:S05]  /*26f0*/  @P0 BRA `(.L_x_26) ;  /* 0x0000000000040947 */ /* 0x000fea0003800000 */
[----:B------:R-:W-:Y:S01]  /*2700*/  BPT.TRAP 0x1 ;  /* 0x000000040000795c */ /* 0x000fe20000300000 */
.L_x_26:
[----:B------:R-:W-:Y:S01]  /*2710*/  IMAD.SHL.U32 R6, R100, 0x80, RZ ;  /* 0x0000008064067824 */ /* 0x000fe200078e00ff */
[----:B------:R-:W-:Y:S01]  /*2720*/  ULDC UR6, c[0x0][0x288] ;  /* 0x0000a20000067ab9 */ /* 0x000fe20000000800 */
[----:B------:R-:W-:Y:S01]  /*2730*/  SHF.R.S32.HI R11, RZ, 0x1f, R99 ;  /* 0x0000001fff0b7819 */ /* 0x000fe20000011463 */
[C---:B------:R-:W-:Y:S01]  /*2740*/  IMAD.SHL.U32 R10, R101.reuse, 0x80, RZ ;  /* 0x00000080650a7824 */ /* 0x040fe200078e00ff */
[----:B------:R-:W-:Y:S01]  /*2750*/  ULDC.64 UR4, c[0x0][0x5d0] ;  /* 0x0001740000047ab9 */ /* 0x000fe20000000a00 */
[C---:B------:R-:W-:Y:S01]  /*2760*/  LOP3.LUT R8, R6.reuse, 0x6, R93, 0xf8, !PT ;  /* 0x0000000606087812 */ /* 0x040fe200078ef85d */
[----:B------:R-:W-:Y:S01]  /*2770*/  IMAD.WIDE R100, R101, 0x80, R22 ;  /* 0x0000008065647825 */ /* 0x000fe200078e0216 */
[----:B------:R-:W-:Y:S01]  /*2780*/  ISETP.GE.AND P0, PT, R6, UR6, PT ;  /* 0x0000000606007c0c */ /* 0x000fe2000bf06270 */
[----:B------:R-:W-:Y:S01]  /*2790*/  ULDC UR6, c[0x0][0x284] ;  /* 0x0000a10000067ab9 */ /* 0x000fe20000000800 */
[----:B------:R-:W-:Y:S01]  /*27a0*/  SHF.R.S32.HI R9, RZ, 0x1f, R8 ;  /* 0x0000001fff097819 */ /* 0x000fe20000011408 */
[----:B------:R-:W-:Y:S01]  /*27b0*/  IMAD R0, R11, UR4, RZ ;  /* 0x000000040b007c24 */ /* 0x000fe2000f8e02ff */
[----:B------:R-:W-:-:S03]  /*27c0*/  ISETP.GE.OR P0, PT, R10, UR6, P0 ;  /* 0x000000060a007c0c */ /* 0x000fc60008706670 */
[C---:B------:R-:W-:Y:S02]  /*27d0*/  IMAD R3, R99.reuse, UR5, R0 ;  /* 0x0000000563037c24 */ /* 0x040fe4000f8e0200 */
[----:B------:R-:W-:Y:S01]  /*27e0*/  IMAD.WIDE.U32 R4, R99, UR4, R8 ;  /* 0x0000000463047c25 */ /* 0x000fe2000f8e0008 */
[----:B------:R-:W-:-:S03]  /*27f0*/  ULDC.64 UR4, c[0x0][0x5c8] ;  /* 0x0001720000047ab9 */ /* 0x000fc60000000a00 */
[----:B------:R-:W-:Y:S02]  /*2800*/  IMAD R7, R101, UR4, RZ ;  /* 0x0000000465077c24 */ /* 0x000fe4000f8e02ff */
[----:B------:R-:W-:Y:S02]  /*2810*/  IMAD.IADD R5, R5, 0x1, R3 ;  /* 0x0000000105057824 */ /* 0x000fe400078e0203 */
[C---:B------:R-:W-:Y:S02]  /*2820*/  IMAD R7, R100.reuse, UR5, R7 ;  /* 0x0000000564077c24 */ /* 0x040fe4000f8e0207 */
[----:B------:R-:W-:-:S04]  /*2830*/  IMAD.WIDE.U32 R102, R100, UR4, R4 ;  /* 0x0000000464667c25 */ /* 0x000fc8000f8e0004 */
[----:B------:R-:W-:Y:S01]  /*2840*/  IMAD.MOV.U32 R0, RZ, RZ, -0x1 ;  /* 0xffffffffff007424 */ /* 0x000fe200078e00ff */
[----:B------:R-:W-:Y:S06]  /*2850*/  @P0 BRA `(.L_x_28) ;  /* 0x0000004000100947 */ /* 0x000fec0003800000 */
[----:B-----5:R-:W-:Y:S01]  /*2860*/  FSETP.NEU.AND P1, PT, R88, RZ, PT ;  /* 0x000000ff5800720b */ /* 0x020fe20003f2d000 */
[----:B------:R-:W-:Y:S01]  /*2870*/  IMAD.IADD R4, R89, 0x1, -R6 ;  /* 0x0000000159047824 */ /* 0x000fe200078e0a06 */
[----:B------:R-:W-:Y:S01]  /*2880*/  BSSY B0, `(.L_x_28) ;  /* 0x0000401000007945 */ /* 0x000fe20003800000 */
[----:B------:R-:W-:Y:S02]  /*2890*/  IMAD.IADD R3, R97, 0x1, -R10 ;  /* 0x0000000161037824 */ /* 0x000fe400078e0a0a */
[----:B------:R-:W-:Y:S01]  /*28a0*/  IMAD.IADD R113, R103, 0x1, R7 ;  /* 0x0000000167717824 */ /* 0x000fe200078e0207 */
[----:B------:R-:W-:-:S04]  /*28b0*/  ISETP.GT.AND P0, PT, R4, RZ, PT ;  /* 0x000000ff0400720c */ /* 0x000fc80003f04270 */
[----:B------:R-:W-:-:S03]  /*28c0*/  ISETP.GT.AND P2, PT, R3, RZ, P0 ;  /* 0x000000ff0300720c */ /* 0x000fc60000744270 */
[----:B------:R-:W-:Y:S10]  /*28d0*/  @!P1 BRA `(.L_x_29) ;  /* 0x0000002c001c9947 */ /* 0x000ff40003800000 */
[----:B------:R-:W0:Y:S01]  /*28e0*/  LDC.64 R106, c[0x0][0x5b8] ;  /* 0x00016e00ff6a7b82 */ /* 0x000e220000000a00 */
[----:B------:R-:W-:-:S07]  /*28f0*/  ULDC.64 UR4, c[0x0][0x5c0] ;  /* 0x0001700000047ab9 */ /* 0x000fce0000000a00 */
[----:B------:R-:W1:Y:S08]  /*2900*/  LDC.64 R108, c[0x0][0x5b0] ;  /* 0x00016c00ff6c7b82 */ /* 0x000e700000000a00 */
[----:B------:R-:W2:Y:S01]  /*2910*/  LDC.64 R110, c[0x0][0x5a8] ;  /* 0x00016a00ff6e7b82 */ /* 0x000ea20000000a00 */
[-C--:B0-----:R-:W-:Y:S02]  /*2920*/  IMAD R6, R11, R106.reuse, RZ ;  /* 0x0000006a0b067224 */ /* 0x081fe400078e02ff */
[----:B------:R-:W-:-:S04]  /*2930*/  IMAD.WIDE.U32 R104, R99, R106, R8 ;  /* 0x0000006a63687225 */ /* 0x000fc800078e0008 */
[----:B------:R-:W-:Y:S02]  /*2940*/  IMAD R103, R99, R107, R6 ;  /* 0x0000006b63677224 */ /* 0x000fe400078e0206 */
[-C--:B-1----:R-:W-:Y:S02]  /*2950*/  IMAD R5, R101, R108.reuse, RZ ;  /* 0x0000006c65057224 */ /* 0x082fe400078e02ff */
[----:B------:R-:W-:Y:S02]  /*2960*/  IMAD.IADD R13, R105, 0x1, R103 ;  /* 0x00000001690d7824 */ /* 0x000fe400078e0267 */
[----:B------:R-:W-:Y:S02]  /*2970*/  IMAD.MOV.U32 R12, RZ, RZ, R104 ;  /* 0x000000ffff0c7224 */ /* 0x000fe400078e0068 */
[C---:B------:R-:W-:Y:S02]  /*2980*/  IMAD R101, R100.reuse, R109, R5 ;  /* 0x0000006d64657224 */ /* 0x040fe400078e0205 */
[----:B------:R-:W-:-:S04]  /*2990*/  IMAD.WIDE.U32 R6, R100, R108, R12 ;  /* 0x0000006c64067225 */ /* 0x000fc800078e000c */
[----:B------:R-:W-:Y:S01]  /*29a0*/  IMAD.IADD R5, R7, 0x1, R101 ;  /* 0x0000000107057824 */ /* 0x000fe200078e0265 */
[----:B--2---:R-:W-:-:S04]  /*29b0*/  LEA R14, P1, R6, R110, 0x2 ;  /* 0x0000006e060e7211 */ /* 0x004fc800078210ff */
[----:B------:R-:W-:-:S05]  /*29c0*/  LEA.HI.X R15, R6, R111, R5, 0x2, P1 ;  /* 0x0000006f060f7211 */ /* 0x000fca00008f1405 */
[----:B------:R0:W2:Y:S01]  /*29d0*/  @P2 LDG.E.LTC128B R5, desc[UR40][R14.64] ;  /* 0x000000280e052981 */ /* 0x0000a2000c1e1920 */
[----:B------:R-:W-:Y:S01]  /*29e0*/  LEA R10, P3, R102, UR4, 0x2 ;  /* 0x00000004660a7c11 */ /* 0x000fe2000f8610ff */
[----:B------:R-:W-:Y:S01]  /*29f0*/  IMAD.WIDE.U32 R6, R100, R108, R8 ;  /* 0x0000006c64067225 */ /* 0x000fe200078e0008 */
[----:B------:R-:W-:Y:S01]  /*2a00*/  ISETP.GT.AND P1, PT, R4, 0x1, PT ;  /* 0x000000010400780c */ /* 0x000fe20003f24270 */
[----:B------:R-:W-:Y:S02]  /*2a10*/  BSSY B1, `(.L_x_30) ;  /* 0x0000012000017945 */ /* 0x000fe40003800000 */
[----:B------:R-:W-:Y:S02]  /*2a20*/  IMAD.IADD R7, R101, 0x1, R7 ;  /* 0x0000000165077824 */ /* 0x000fe400078e0207 */
[----:B------:R-:W-:Y:S01]  /*2a30*/  IMAD.WIDE.U32 R20, R99, R106, R6 ;  /* 0x0000006a63147225 */ /* 0x000fe200078e0006 */
[----:B0-----:R-:W-:-:S03]  /*2a40*/  SHF.L.U64.HI R15, R108, 0x3, R109 ;  /* 0x000000036c0f7819 */ /* 0x001fc6000001026d */
[----:B------:R-:W-:Y:S01]  /*2a50*/  IMAD.IADD R7, R103, 0x1, R21 ;  /* 0x0000000167077824 */ /* 0x000fe200078e0215 */
[----:B------:R-:W-:Y:S01]  /*2a60*/  LEA R6, P4, R20, R110, 0x2 ;  /* 0x0000006e14067211 */ /* 0x000fe200078810ff */
[----:B------:R-:W-:-:S03]  /*2a70*/  IMAD.SHL.U32 R14, R108, 0x8, RZ ;  /* 0x000000086c0e7824 */ /* 0x000fc600078e00ff */
[----:B------:R-:W-:Y:S01]  /*2a80*/  LEA.HI.X R7, R20, R111, R7, 0x2, P4 ;  /* 0x0000006f14077211 */ /* 0x000fe200020f1407 */
[----:B------:R-:W-:Y:S01]  /*2a90*/  IMAD.WIDE.U32 R20, R100, R108, R14 ;  /* 0x0000006c64147225 */ /* 0x000fe200078e000e */
[----:B--2---:R-:W-:-:S05]  /*2aa0*/  LOP3.LUT R11, R5, 0xffffe000, RZ, 0xc0, !PT ;  /* 0xffffe000050b7812 */ /* 0x004fca00078ec0ff */
[----:B------:R-:W-:-:S04]  /*2ab0*/  FMUL R11, R11, R88 ;  /* 0x000000580b0b7220 */ /* 0x000fc80000400000 */
[----:B------:R-:W-:Y:S01]  /*2ac0*/  FFMA R107, R24, R19, R11 ;  /* 0x00000013186b7223 */ /* 0x000fe2000000000b */
[----:B------:R-:W-:Y:S02]  /*2ad0*/  LEA.HI.X R11, R102, UR5, R113, 0x2, P3 ;  /* 0x00000005660b7c11 */ /* 0x000fe400098f1471 */
[----:B------:R-:W-:Y:S02]  /*2ae0*/  ISETP.GT.AND P3, PT, R3, RZ, P1 ;  /* 0x000000ff0300720c */ /* 0x000fe40000f64270 */
[----:B------:R-:W-:-:S05]  /*2af0*/  F2FP.TF32.F32.PACK_B R107, R107 ;  /* 0x0000006bff6b723e */ /* 0x000fca00024050ff */
[----:B------:R0:W-:Y:S06]  /*2b00*/  @P2 STG.E desc[UR40][R10.64], R107 ;  /* 0x0000006b0a002986 */ /* 0x0001ec000c101928 */
[----:B------:R-:W-:Y:S05]  /*2b10*/  @!P3 BRA `(.L_x_31) ;  /* 0x000000000004b947 */ /* 0x000fea0003800000 */
[----:B------:R1:W5:Y:S02]  /*2b20*/  LDG.E.LTC128B R5, desc[UR40][R6.64+0x4] ;  /* 0x0000042806057981 */ /* 0x000364000c1e1920 */
.L_x_31:
[----:B------:R-:W-:Y:S05]  /*2b30*/  BSYNC B1 ;  /* 0x0000000000017941 */ /* 0x000fea0003800000 */
.L_x_30:
[----:B-----5:R-:W-:Y:S01]  /*2b40*/  LOP3.LUT R15, R5, 0xffffe000, RZ, 0xc0, !PT ;  /* 0xffffe000050f7812 */ /* 0x020fe200078ec0ff */
[----:B------:R-:W-:Y:S01]  /*2b50*/  IMAD.IADD R101, R101, 0x1, R21 ;  /* 0x0000000165657824 */ /* 0x000fe200078e0215 */
[----:B------:R-:W-:Y:S01]  /*2b60*/  IADD3 R104, P2, R104, R20, RZ ;  /* 0x0000001468687210 */ /* 0x000fe20007f5e0ff */
[----:B------:R-:W-:Y:S01]  /*2b70*/  IMAD.MOV.U32 R24, RZ, RZ, R5 ;  /* 0x000000ffff187224 */ /* 0x000fe200078e0005 */
[----:B------:R-:W-:Y:S01]  /*2b80*/  ISETP.GT.AND P0, PT, R3, 0x8, P0 ;  /* 0x000000080300780c */ /* 0x000fe20000704270 */
[----:B------:R-:W-:Y:S02]  /*2b90*/  FMUL R12, R15, R88 ;  /* 0x000000580f0c7220 */ /* 0x000fe40000400000 */
[----:B------:R-:W-:Y:S01]  /*2ba0*/  IMAD.X R13, R101, 0x1, R13, P2 ;  /* 0x00000001650d7824 */ /* 0x000fe200010e060d */
[----:B------:R-:W-:Y:S01]  /*2bb0*/  LEA R14, P2, R104, R110, 0x2 ;  /* 0x0000006e680e7211 */ /* 0x000fe200078410ff */
[----:B------:R-:W-:-:S03]  /*2bc0*/  FFMA R25, R25, R19, R12 ;  /* 0x0000001319197223 */ /* 0x000fc6000000000c */
[----:B------:R-:W-:Y:S02]  /*2bd0*/  LEA.HI.X R15, R104, R111, R13, 0x2, P2 ;  /* 0x0000006f680f7211 */ /* 0x000fe400010f140d */
[----:B------:R-:W-:-:S05]  /*2be0*/  F2FP.TF32.F32.PACK_B R25, R25 ;  /* 0x00000019ff19723e */ /* 0x000fca00024050ff */
[----:B------:R2:W-:Y:S04]  /*2bf0*/  @P3 STG.E desc[UR40][R10.64+0x4], R25 ;  /* 0x000004190a003986 */ /* 0x0005e8000c101928 */
[----:B------:R-:W3:Y:S01]  /*2c00*/  @P0 LDG.E.LTC128B R24, desc[UR40][R14.64] ;  /* 0x000000280e180981 */ /* 0x000ee2000c1e1920 */
[----:B------:R-:W-:Y:S01]  /*2c10*/  IADD3 R20, P2, R8, R20, RZ ;  /* 0x0000001408147210 */ /* 0x000fe20007f5e0ff */
[----:B------:R-:W-:Y:S01]  /*2c20*/  BSSY B1, `(.L_x_32) ;  /* 0x0000011000017945 */ /* 0x000fe20003800000 */
[----:B------:R-:W-:-:S03]  /*2c30*/  ISETP.GT.AND P1, PT, R3, 0x8, P1 ;  /* 0x000000080300780c */ /* 0x000fc60000f24270 */
[----:B------:R-:W-:Y:S01]  /*2c40*/  IMAD.X R21, R9, 0x1, R101, P2 ;  /* 0x0000000109157824 */ /* 0x000fe200010e0665 */
[C---:B------:R-:W-:Y:S02]  /*2c50*/  SHF.L.U64.HI R9, R92.reuse, 0x2, R91 ;  /* 0x000000025c097819 */ /* 0x040fe4000001025b */
[----:B------:R-:W-:Y:S01]  /*2c60*/  LEA R12, P2, R92, R10, 0x2 ;  /* 0x0000000a5c0c7211 */ /* 0x000fe200078410ff */
[----:B------:R-:W-:-:S04]  /*2c70*/  IMAD.WIDE.U32 R20, R99, R106, R20 ;  /* 0x0000006a63147225 */ /* 0x000fc800078e0014 */
[----:B------:R-:W-:Y:S01]  /*2c80*/  IMAD.X R13, R9, 0x1, R11, P2 ;  /* 0x00000001090d7824 */ /* 0x000fe200010e060b */
[----:B------:R-:W-:Y:S02]  /*2c90*/  LEA R8, P3, R20, R110, 0x2 ;  /* 0x0000006e14087211 */ /* 0x000fe400078610ff */
[----:B---3--:R-:W-:-:S05]  /*2ca0*/  LOP3.LUT R5, R24, 0xffffe000, RZ, 0xc0, !PT ;  /* 0xffffe00018057812 */ /* 0x008fca00078ec0ff */
[----:B------:R-:W-:-:S04]  /*2cb0*/  FMUL R5, R5, R88 ;  /* 0x0000005805057220 */ /* 0x000fc80000400000 */
[----:B------:R-:W-:Y:S01]  /*2cc0*/  FFMA R99, R26, R19, R5 ;  /* 0x000000131a637223 */ /* 0x000fe20000000005 */
[----:B------:R-:W-:-:S04]  /*2cd0*/  IMAD.IADD R5, R103, 0x1, R21 ;  /* 0x0000000167057824 */ /* 0x000fc800078e0215 */
[----:B------:R-:W-:Y:S02]  /*2ce0*/  F2FP.TF32.F32.PACK_B R99, R99 ;  /* 0x00000063ff63723e */ /* 0x000fe400024050ff */
[----:B------:R-:W-:-:S03]  /*2cf0*/  LEA.HI.X R9, R20, R111, R5, 0x2, P3 ;  /* 0x0000006f14097211 */ /* 0x000fc600018f1405 */
[----:B------:R2:W-:Y:S01]  /*2d00*/  @P0 STG.E desc[UR40][R12.64], R99 ;  /* 0x000000630c000986 */ /* 0x0005e2000c101928 */
[----:B------:R-:W-:Y:S05]  /*2d10*/  @!P1 BRA `(.L_x_33) ;  /* 0x0000000000049947 */ /* 0x000fea0003800000 */
[----:B------:R3:W5:Y:S02]  /*2d20*/  LDG.E.LTC128B R24, desc[UR40][R8.64+0x4] ;  /* 0x0000042808187981 */ /* 0x000764000c1e1920 */
.L_x_33:
[----:B------:R-:W-:Y:S05]  /*2d30*/  BSYNC B1 ;  /* 0x0000000000017941 */ /* 0x000fea0003800000 */
.L_x_32:
[----:B-----5:R-:W-:Y:S01]  /*2d40*/  LOP3.LUT R5, R24, 0xffffe000, RZ, 0xc0, !PT ;  /* 0xffffe00018057812 */ /* 0x020fe200078ec0ff */
[----:B------:R-:W-:Y:S01]  /*2d50*/  BSSY B1, `(.L_x_34) ;  /* 0x0000009000017945 */ /* 0x000fe20003800000 */
[----:B------:R-:W-:-:S03]  /*2d60*/  ISETP.GT.AND P0, PT, R4, 0x8, PT ;  /* 0x000000080400780c */ /* 0x000fc60003f04270 */
[----:B------:R-:W-:Y:S01]  /*2d70*/  FMUL R14, R5, R88 ;  /* 0x00000058050e7220 */ /* 0x000fe20000400000 */
[----:B------:R-:W-:-:S03]  /*2d80*/  ISETP.GT.AND P2, PT, R3, RZ, P0 ;  /* 0x000000ff0300720c */ /* 0x000fc60000744270 */
[----:B------:R-:W-:-:S05]  /*2d90*/  FFMA R27, R27, R19, R14 ;  /* 0x000000131b1b7223 */ /* 0x000fca000000000e */
[----:B------:R-:W-:-:S05]  /*2da0*/  F2FP.TF32.F32.PACK_B R27, R27 ;  /* 0x0000001bff1b723e */ /* 0x000fca00024050ff */
[----:B------:R4:W-:Y:S01]  /*2db0*/  @P1 STG.E desc[UR40][R12.64+0x4], R27 ;  /* 0x0000041b0c001986 */ /* 0x0009e2000c101928 */
[----:B------:R-:W-:Y:S05]  /*2dc0*/  @!P2 BRA `(.L_x_35) ;  /* 0x000000000004a947 */ /* 0x000fea0003800000 */
[----:B------:R0:W5:Y:S02]  /*2dd0*/  LDG.E.LTC128B R24, desc[UR40][R6.64+0x20] ;  /* 0x0000202806187981 */ /* 0x000164000c1e1920 */
.L_x_35:
[----:B------:R-:W-:Y:S05]  /*2de0*/  BSYNC B1 ;  /* 0x0000000000017941 */ /* 0x000fea0003800000 */
.L_x_34:
        /* <DEDUP_REMOVED lines=10> */
.L_x_37:
[----:B------:R-:W-:Y:S05]  /*2e90*/  BSYNC B1 ;  /* 0x0000000000017941 */ /* 0x000fea0003800000 */
.L_x_36:
[----:B0----5:R-:W-:Y:S01]  /*2ea0*/  LOP3.LUT R5, R24, 0xffffe000, RZ, 0xc0, !PT ;  /* 0xffffe00018057812 */ /* 0x021fe200078ec0ff */
[----:B------:R-:W-:Y:S01]  /*2eb0*/  BSSY B1, `(.L_x_38) ;  /* 0x0000008000017945 */ /* 0x000fe20003800000 */
[----:B------:R-:W-:-:S03]  /*2ec0*/  ISETP.GT.AND P0, PT, R3, 0x8, P0 ;  /* 0x000000080300780c */ /* 0x000fc60000704270 */
[----:B------:R-:W-:-:S04]  /*2ed0*/  FMUL R14, R5, R88 ;  /* 0x00000058050e7220 */ /* 0x000fc80000400000 */
[----:B------:R-:W-:-:S05]  /*2ee0*/  FFMA R29, R29, R19, R14 ;  /* 0x000000131d1d7223 */ /* 0x000fca000000000e */
[----:B------:R-:W-:-:S05]  /*2ef0*/  F2FP.TF32.F32.PACK_B R29, R29 ;  /* 0x0000001dff1d723e */ /* 0x000fca00024050ff */
[----:B------:R0:W-:Y:S01]  /*2f00*/  @P3 STG.E desc[UR40][R10.64+0x24], R29 ;  /* 0x0000241d0a003986 */ /* 0x0001e2000c101928 */
[----:B------:R-:W-:Y:S05]  /*2f10*/  @!P0 BRA `(.L_x_39) ;  /* 0x0000000000048947 */ /* 0x000fea0003800000 */
[----:B------:R0:W5:Y:S02]  /*2f20*/  LDG.E.LTC128B R24, desc[UR40][R8.64+0x20] ;  /* 0x0000202808187981 */ /* 0x000164000c1e1920 */
.L_x_39:
[----:B------:R-:W-:Y:S05]  /*2f30*/  BSYNC B1 ;  /* 0x0000000000017941 */ /* 0x000fea0003800000 */
.L_x_38:
[----:B-----5:R-:W-:Y:S01]  /*2f40*/  LOP3.LUT R5, R24, 0xffffe000, RZ, 0xc0, !PT ;  /* 0xffffe00018057812 */ /* 0x020fe200078ec0ff */
        /* <DEDUP_REMOVED lines=8> */
.L_x_41:
[----:B------:R-:W-:Y:S05]  /*2fd0*/  BSYNC B1 ;  /* 0x0000000000017941 */ /* 0x000fea0003800000 */
.L_x_40:
[----:B0----5:R-:W-:Y:S01]  /*2fe0*/  LOP3.LUT R5, R24, 0xffffe000, RZ, 0xc0, !PT ;  /* 0xffffe00018057812 */ /* 0x021fe200078ec0ff */
        /* <DEDUP_REMOVED lines=9> */
.L_x_43:
[----:B------:R-:W-:Y:S05]  /*3080*/  BSYNC B1 ;  /* 0x0000000000017941 */ /* 0x000fea0003800000 */
.L_x_42:
        /* <DEDUP_REMOVED lines=10> */
.L_x_45:
[----:B------:R-:W-:Y:S05]  /*3130*/  BSYNC B1 ;  /* 0x0000000000017941 */ /* 0x000fea0003800000 */
.L_x_44:
        /* <DEDUP_REMOVED lines=9> */
.L_x_47:
[----:B------:R-:W-:Y:S05]  /*31d0*/  BSYNC B1 ;  /* 0x0000000000017941 */ /* 0x000fea0003800000 */
.L_x_46:
        /* <DEDUP_REMOVED lines=9> */
.L_x_49:
[----:B------:R-:W-:Y:S05]  /*3270*/  BSYNC B1 ;  /* 0x0000000000017941 */ /* 0x000fea0003800000 */
.L_x_48:
        /* <DEDUP_REMOVED lines=10> */
.L_x_51:
[----:B------:R-:W-:Y:S05]  /*3320*/  BSYNC B1 ;  /* 0x0000000000017941 */ /* 0x000fea0003800000 */
.L_x_50:
        /* <DEDUP_REMOVED lines=10> */
.L_x_53:
[----:B------:R-:W-:Y:S05]  /*33d0*/  BSYNC B1 ;  /* 0x0000000000017941 */ /* 0x000fea0003800000 */
.L_x_52:
        /* <DEDUP_REMOVED lines=9> */
.L_x_55:
[----:B------:R-:W-:Y:S05]  /*3470*/  BSYNC B1 ;  /* 0x0000000000017941 */ /* 0x000fea0003800000 */
.L_x_54:
        /* <DEDUP_REMOVED lines=9> */
.L_x_57:
[----:B------:R-:W-:Y:S05]  /*3510*/  BSYNC B1 ;  /* 0x0000000000017941 */ /* 0x000fea0003800000 */
.L_x_56:
        /* <DEDUP_REMOVED lines=10> */
.L_x_59:
[----:B------:R-:W-:Y:S05]  /*35c0*/  BSYNC B1 ;  /* 0x0000000000017941 */ /* 0x000fea0003800000 */
.L_x_58:
        /* <DEDUP_REMOVED lines=10> */
.L_x_61:
[----:B------:R-:W-:Y:S05]  /*3670*/  BSYNC B1 ;  /* 0x0000000000017941 */ /* 0x000fea0003800000 */
.L_x_60:
        /* <DEDUP_REMOVED lines=9> */
.L_x_63:
[----:B------:R-:W-:Y:S05]  /*3710*/  BSYNC B1 ;  /* 0x0000000000017941 */ /* 0x000fea0003800000 */
.L_x_62:
        /* <DEDUP_REMOVED lines=9> */
.L_x_65:
[----:B------:R-:W-:Y:S05]  /*37b0*/  BSYNC B1 ;  /* 0x0000000000017941 */ /* 0x000fea0003800000 */
.L_x_64:
        /* <DEDUP_REMOVED lines=10> */
.L_x_67:
[----:B------:R-:W-:Y:S05]  /*3860*/  BSYNC B1 ;  /* 0x0000000000017941 */ /* 0x000fea0003800000 */
.L_x_66:
        /* <DEDUP_REMOVED lines=10> */
.L_x_69:
[----:B------:R-:W-:Y:S05]  /*3910*/  BSYNC B1 ;  /* 0x0000000000017941 */ /* 0x000fea0003800000 */
.L_x_68:
        /* <DEDUP_REMOVED lines=9> */
.L_x_71:
[----:B------:R-:W-:Y:S05]  /*39b0*/  BSYNC B1 ;  /* 0x0000000000017941 */ /* 0x000fea0003800000 */
.L_x_70:
        /* <DEDUP_REMOVED lines=9> */
.L_x_73:
[----:B------:R-:W-:Y:S05]  /*3a50*/  BSYNC B1 ;  /* 0x0000000000017941 */ /* 0x000fea0003800000 */
.L_x_72:
        /* <DEDUP_REMOVED lines=10> */
.L_x_75:
[----:B------:R-:W-:Y:S05]  /*3b00*/  BSYNC B1 ;  /* 0x0000000000017941 */ /* 0x000fea0003800000 */
.L_x_74:
        /* <DEDUP_REMOVED lines=10> */
.L_x_77:
[----:B------:R-:W-:Y:S05]  /*3bb0*/  BSYNC B1 ;  /* 0x0000000000017941 */ /* 0x000fea0003800000 */
.L_x_76:
        /* <DEDUP_REMOVED lines=9> */
.L_x_79:
[----:B------:R-:W-:Y:S05]  /*3c50*/  BSYNC B1 ;  /* 0x0000000000017941 */ /* 0x000fea0003800000 */
.L_x_78:
        /* <DEDUP_REMOVED lines=9> */
.L_x_81:
[----:B------:R-:W-:Y:S05]  /*3cf0*/  BSYNC B1 ;  /* 0x0000000000017941 */ /* 0x000fea0003800000 */
.L_x_80:
        /* <DEDUP_REMOVED lines=10> */
.L_x_83:
[----:B------:R-:W-:Y:S05]  /*3da0*/  BSYNC B1 ;  /* 0x0000000000017941 */ /* 0x000fea0003800000 */
.L_x_82:
        /* <DEDUP_REMOVED lines=10> */
.L_x_85:
[----:B------:R-:W-:Y:S05]  /*3e50*/  BSYNC B1 ;  /* 0x0000000000017941 */ /* 0x000fea0003800000 */
.L_x_84:
        /* <DEDUP_REMOVED lines=9> */
.L_x_87:
[----:B------:R-:W-:Y:S05]  /*3ef0*/  BSYNC B1 ;  /* 0x0000000000017941 */ /* 0x000fea0003800000 */
.L_x_86:
        /* <DEDUP_REMOVED lines=9> */
.L_x_89:
[----:B------:R-:W-:Y:S05]  /*3f90*/  BSYNC B1 ;  /* 0x0000000000017941 */ /* 0x000fea0003800000 */
.L_x_88:
        /* <DEDUP_REMOVED lines=10> */
.L_x_91:
[----:B------:R-:W-:Y:S05]  /*4040*/  BSYNC B1 ;  /* 0x0000000000017941 */ /* 0x000fea0003800000 */
.L_x_90:
        /* <DEDUP_REMOVED lines=10> */
.L_x_93:
[----:B------:R-:W-:Y:S05]  /*40f0*/  BSYNC B1 ;  /* 0x0000000000017941 */ /* 0x000fea0003800000 */
.L_x_92:
        /* <DEDUP_REMOVED lines=9> */
.L_x_95:
[----:B------:R-:W-:Y:S05]  /*4190*/  BSYNC B1 ;  /* 0x0000000000017941 */ /* 0x000fea0003800000 */
.L_x_94:
        /* <DEDUP_REMOVED lines=9> */
.L_x_97:
[----:B------:R-:W-:Y:S05]  /*4230*/  BSYNC B1 ;  /* 0x0000000000017941 */ /* 0x000fea0003800000 */
.L_x_96:
        /* <DEDUP_REMOVED lines=10> */
.L_x_99:
[----:B------:R-:W-:Y:S05]  /*42e0*/  BSYNC B1 ;  /* 0x0000000000017941 */ /* 0x000fea0003800000 */
.L_x_98:
        /* <DEDUP_REMOVED lines=10> */
.L_x_101:
[----:B------:R-:W-:Y:S05]  /*4390*/  BSYNC B1 ;  /* 0x0000000000017941 */ /* 0x000fea0003800000 */
.L_x_100:
        /* <DEDUP_REMOVED lines=9> */
.L_x_103:
[----:B------:R-:W-:Y:S05]  /*4430*/  BSYNC B1 ;  /* 0x0000000000017941 */ /* 0x000fea0003800000 */
.L_x_102:
        /* <DEDUP_REMOVED lines=9> */
.L_x_105:
[----:B------:R-:W-:Y:S05]  /*44d0*/  BSYNC B1 ;  /* 0x0000000000017941 */ /* 0x000fea0003800000 */
.L_x_104:
        /* <DEDUP_REMOVED lines=10> */
.L_x_107:
[----:B------:R-:W-:Y:S05]  /*4580*/  BSYNC B1 ;  /* 0x0000000000017941 */ /* 0x000fea0003800000 */
.L_x_106:
        /* <DEDUP_REMOVED lines=10> */
.L_x_109:
[----:B------:R-:W-:Y:S05]  /*4630*/  BSYNC B1 ;  /* 0x0000000000017941 */ /* 0x000fea0003800000 */
.L_x_108:
        /* <DEDUP_REMOVED lines=9> */
.L_x_111:
[----:B------:R-:W-:Y:S05]  /*46d0*/  BSYNC B1 ;  /* 0x0000000000017941 */ /* 0x000fea0003800000 */
.L_x_110:
        /* <DEDUP_REMOVED lines=9> */
.L_x_113:
[----:B------:R-:W-:Y:S05]  /*4770*/  BSYNC B1 ;  /* 0x0000000000017941 */ /* 0x000fea0003800000 */
.L_x_112:
        /* <DEDUP_REMOVED lines=10> */
.L_x_115:
[----:B------:R-:W-:Y:S05]  /*4820*/  BSYNC B1 ;  /* 0x0000000000017941 */ /* 0x000fea0003800000 */
.L_x_114:
        /* <DEDUP_REMOVED lines=10> */
.L_x_117:
[----:B------:R-:W-:Y:S05]  /*48d0*/  BSYNC B1 ;  /* 0x0000000000017941 */ /* 0x000fea0003800000 */
.L_x_116:
        /* <DEDUP_REMOVED lines=9> */
.L_x_119:
[----:B------:R-:W-:Y:S05]  /*4970*/  BSYNC B1 ;  /* 0x0000000000017941 */ /* 0x000fea0003800000 */
.L_x_118:
        /* <DEDUP_REMOVED lines=9> */
.L_x_121:
[----:B------:R-:W-:Y:S05]  /*4a10*/  BSYNC B1 ;  /* 0x0000000000017941 */ /* 0x000fea0003800000 */
.L_x_120:
        /* <DEDUP_REMOVED lines=10> */
.L_x_123:
[----:B------:R-:W-:Y:S05]  /*4ac0*/  BSYNC B1 ;  /* 0x0000000000017941 */ /* 0x000fea0003800000 */
.L_x_122:
        /* <DEDUP_REMOVED lines=10> */
.L_x_125:
[----:B------:R-:W-:Y:S05]  /*4b70*/  BSYNC B1 ;  /* 0x0000000000017941 */ /* 0x000fea0003800000 */
.L_x_124:
        /* <DEDUP_REMOVED lines=9> */
.L_x_127:
[----:B------:R-:W-:Y:S05]  /*4c10*/  BSYNC B1 ;  /* 0x0000000000017941 */ /* 0x000fea0003800000 */
.L_x_126:
        /* <DEDUP_REMOVED lines=9> */
.L_x_129:
[----:B------:R-:W-:Y:S05]  /*4cb0*/  BSYNC B1 ;  /* 0x0000000000017941 */ /* 0x000fea0003800000 */
.L_x_128:
        /* <DEDUP_REMOVED lines=10> */
.L_x_131:
[----:B------:R-:W-:Y:S05]  /*4d60*/  BSYNC B1 ;  /* 0x0000000000017941 */ /* 0x000fea0003800000 */
.L_x_130:
        /* <DEDUP_REMOVED lines=10> */
.L_x_133:
[----:B------:R-:W-:Y:S05]  /*4e10*/  BSYNC B1 ;  /* 0x0000000000017941 */ /* 0x000fea0003800000 */
.L_x_132:
        /* <DEDUP_REMOVED lines=9> */
.L_x_135:
[----:B------:R-:W-:Y:S05]  /*4eb0*/  BSYNC B1 ;  /* 0x0000000000017941 */ /* 0x000fea0003800000 */
.L_x_134:
        /* <DEDUP_REMOVED lines=9> */
.L_x_137:
[----:B------:R-:W-:Y:S05]  /*4f50*/  BSYNC B1 ;  /* 0x0000000000017941 */ /* 0x000fea0003800000 */
.L_x_136:
        /* <DEDUP_REMOVED lines=10> */
.L_x_139:
[----:B------:R-:W-:Y:S05]  /*5000*/  BSYNC B1 ;  /* 0x0000000000017941 */ /* 0x000fea0003800000 */
.L_x_138:
        /* <DEDUP_REMOVED lines=10> */
.L_x_141:
[----:B------:R-:W-:Y:S05]  /*50b0*/  BSYNC B1 ;  /* 0x0000000000017941 */ /* 0x000fea0003800000 */
.L_x_140:
        /* <DEDUP_REMOVED lines=9> */
.L_x_143:
[----:B------:R-:W-:Y:S05]  /*5150*/  BSYNC B1 ;  /* 0x0000000000017941 */ /* 0x000fea0003800000 */
.L_x_142:
        /* <DEDUP_REMOVED lines=9> */
.L_x_145:
[----:B------:R-:W-:Y:S05]  /*51f0*/  BSYNC B1 ;  /* 0x0000000000017941 */ /* 0x000fea0003800000 */
.L_x_144:
        /* <DEDUP_REMOVED lines=10> */
.L_x_147:
[----:B------:R-:W-:Y:S05]  /*52a0*/  BSYNC B1 ;  /* 0x0000000000017941 */ /* 0x000fea0003800000 */
.L_x_146:
[----:B-----5:R-:W-:Y:S01]  /*52b0*/  LOP3.LUT R5, R24, 0xffffe000, RZ, 0xc0, !PT ;  /* 0xffffe00018057812 */ /* 0x020fe200078ec0ff */
[----:B------:R-:W-:Y:S01]  /*52c0*/  BSSY B1, `(.L_x_148) ;  /* 0x000000b000017945 */ /* 0x000fe20003800000 */
[----:B------:R-:W-:Y:S01]  /*52d0*/  ISETP.GT.AND P1, PT, R4, 0x79, PT ;  /* 0x000000790400780c */ /* 0x000fe20003f24270 */
[----:B------:R-:W-:Y:S02]  /*52e0*/  @P2 IMAD.MOV.U32 R4, RZ, RZ, R10 ;  /* 0x000000ffff042224 */ /* 0x000fe400078e000a */
[----:B------:R-:W-:Y:S01]  /*52f0*/  FMUL R5, R5, R88 ;  /* 0x0000005805057220 */ /* 0x000fe20000400000 */
[----:B------:R-:W-:-:S03]  /*5300*/  ISETP.GT.AND P3, PT, R3, RZ, P1 ;  /* 0x000000ff0300720c */ /* 0x000fc60000f64270 */
[----:B------:R-:W-:Y:S01]  /*5310*/  FFMA R15, R84, R19, R5 ;  /* 0x00000013540f7223 */ /* 0x000fe20000000005 */
[----:B------:R-:W-:-:S04]  /*5320*/  @P2 IMAD.MOV.U32 R5, RZ, RZ, R11 ;  /* 0x000000ffff052224 */ /* 0x000fc800078e000b */
[----:B------:R-:W-:-:S05]  /*5330*/  F2FP.TF32.F32.PACK_B R15, R15 ;  /* 0x0000000fff0f723e */ /* 0x000fca00024050ff */
[----:B------:R0:W-:Y:S01]  /*5340*/  @P2 STG.E desc[UR40][R4.64+0x1e0], R15 ;  /* 0x0001e00f04002986 */ /* 0x0001e2000c101928 */
[----:B------:R-:W-:Y:S05]  /*5350*/  @!P3 BRA `(.L_x_149) ;  /* 0x000000000004b947 */ /* 0x000fea0003800000 */
[----:B------:R0:W5:Y:S02]  /*5360*/  LDG.E.LTC128B R24, desc[UR40][R6.64+0x1e4] ;  /* 0x0001e42806187981 */ /* 0x000164000c1e1920 */
.L_x_149:
[----:B------:R-:W-:Y:S05]  /*5370*/  BSYNC B1 ;  /* 0x0000000000017941 */ /* 0x000fea0003800000 */
.L_x_148:
        /* <DEDUP_REMOVED lines=9> */
.L_x_151:
[----:B------:R-:W-:Y:S05]  /*5410*/  BSYNC B1 ;  /* 0x0000000000017941 */ /* 0x000fea0003800000 */
.L_x_150:
[----:B-----5:R-:W-:Y:S01]  /*5420*/  LOP3.LUT R5, R24, 0xffffe000, RZ, 0xc0, !PT ;  /* 0xffffe00018057812 */ /* 0x020fe200078ec0ff */
[----:B------:R-:W-:Y:S01]  /*5430*/  @P0 IMAD.MOV.U32 R4, RZ, RZ, R12 ;  /* 0x000000ffff040224 */ /* 0x000fe200078e000c */
[----:B------:R-:W-:Y:S01]  /*5440*/  ISETP.GT.AND P1, PT, R3, 0x8, P1 ;  /* 0x000000080300780c */ /* 0x000fe20000f24270 */
[----:B------:R-:W-:Y:S02]  /*5450*/  BSSY B1, `(.L_x_152) ;  /* 0x0000008000017945 */ /* 0x000fe40003800000 */
[----:B------:R-:W-:-:S04]  /*5460*/  FMUL R5, R5, R88 ;  /* 0x0000005805057220 */ /* 0x000fc80000400000 */
[----:B-1----:R-:W-:Y:S01]  /*5470*/  FFMA R7, R86, R19, R5 ;  /* 0x0000001356077223 */ /* 0x002fe20000000005 */
[----:B------:R-:W-:-:S04]  /*5480*/  @P0 IMAD.MOV.U32 R5, RZ, RZ, R13 ;  /* 0x000000ffff050224 */ /* 0x000fc800078e000d */
[----:B------:R-:W-:-:S05]  /*5490*/  F2FP.TF32.F32.PACK_B R7, R7 ;  /* 0x00000007ff07723e */ /* 0x000fca00024050ff */
[----:B------:R1:W-:Y:S01]  /*54a0*/  @P0 STG.E desc[UR40][R4.64+0x1e0], R7 ;  /* 0x0001e00704000986 */ /* 0x0003e2000c101928 */
[----:B------:R-:W-:Y:S05]  /*54b0*/  @!P1 BRA `(.L_x_153) ;  /* 0x0000000000049947 */ /* 0x000fea0003800000 */
[----:B------:R0:W5:Y:S02]  /*54c0*/  LDG.E.LTC128B R24, desc[UR40][R8.64+0x1e4] ;  /* 0x0001e42808187981 */ /* 0x000164000c1e1920 */
.L_x_153:
[----:B------:R-:W-:Y:S05]  /*54d0*/  BSYNC B1 ;  /* 0x0000000000017941 */ /* 0x000fea0003800000 */
.L_x_152:
[----:B------:R-:W-:Y:S05]  /*54e0*/  @!P1 BRA `(.L_x_154) ;  /* 0x0000001000e89947 */ /* 0x000fea0003800000 */
[----:B-----5:R-:W-:-:S05]  /*54f0*/  LOP3.LUT R3, R24, 0xffffe000, RZ, 0xc0, !PT ;  /* 0xffffe00018037812 */ /* 0x020fca00078ec0ff */
[----:B-1----:R-:W-:-:S04]  /*5500*/  FMUL R4, R3, R88 ;  /* 0x0000005803047220 */ /* 0x002fc80000400000 */
[----:B------:R-:W-:-:S05]  /*5510*/  FFMA R87, R87, R19, R4 ;  /* 0x0000001357577223 */ /* 0x000fca0000000004 */
[----:B------:R-:W-:-:S05]  /*5520*/  F2FP.TF32.F32.PACK_B R87, R87 ;  /* 0x00000057ff57723e */ /* 0x000fca00024050ff */
[----:B------:R1:W-:Y:S01]  /*5530*/  STG.E desc[UR40][R12.64+0x1e4], R87 ;  /* 0x0001e4570c007986 */ /* 0x0003e2000c101928 */
[----:B------:R-:W-:Y:S05]  /*5540*/  BRA `(.L_x_154) ;  /* 0x0000001000d07947 */ /* 0x000fea0003800000 */
.L_x_29:
[----:B------:R-:W-:Y:S01]  /*5550*/  ISETP.GT.AND P4, PT, R4, 0x1, PT ;  /* 0x000000010400780c */ /* 0x000fe20003f84270 */
[----:B------:R-:W-:Y:S01]  /*5560*/  ULDC.64 UR4, c[0x0][0x5c0] ;  /* 0x0001700000047ab9 */ /* 0x000fe20000000a00 */
[-C--:B------:R-:W-:Y:S01]  /*5570*/  FMUL R5, R24, R19.reuse ;  /* 0x0000001318057220 */ /* 0x080fe20000400000 */
[----:B------:R-:W-:Y:S01]  /*5580*/  LEA R6, P3, R102, UR4, 0x2 ;  /* 0x0000000466067c11 */ /* 0x000fe2000f8610ff */
[-C--:B------:R-:W-:Y:S01]  /*5590*/  FMUL R25, R25, R19.reuse ;  /* 0x0000001319197220 */ /* 0x080fe20000400000 */
[----:B------:R-:W-:Y:S01]  /*55a0*/  ISETP.GT.AND P1, PT, R3, RZ, P4 ;  /* 0x000000ff0300720c */ /* 0x000fe20002724270 */
[-C--:B------:R-:W-:Y:S01]  /*55b0*/  FMUL R11, R26, R19.reuse ;  /* 0x000000131a0b7220 */ /* 0x080fe20000400000 */
[----:B------:R-:W-:Y:S01]  /*55c0*/  LEA.HI.X R7, R102, UR5, R113, 0x2, P3 ;  /* 0x0000000566077c11 */ /* 0x000fe200098f1471 */
[----:B------:R-:W-:Y:S01]  /*55d0*/  FMUL R27, R27, R19 ;  /* 0x000000131b1b7220 */ /* 0x000fe20000400000 */
[----:B------:R-:W-:Y:S01]  /*55e0*/  F2FP.TF32.F32.PACK_B R5, R5 ;  /* 0x00000005ff05723e */ /* 0x000fe200024050ff */
[----:B------:R-:W-:Y:S01]  /*55f0*/  FMUL R29, R29, R19 ;  /* 0x000000131d1d7220 */ /* 0x000fe20000400000 */
[----:B------:R-:W-:Y:S01]  /*5600*/  F2FP.TF32.F32.PACK_B R25, R25 ;  /* 0x00000019ff19723e */ /* 0x000fe200024050ff */
[-C--:B------:R-:W-:Y:S01]  /*5610*/  FMUL R31, R31, R19.reuse ;  /* 0x000000131f1f7220 */ /* 0x080fe20000400000 */
[C---:B------:R-:W-:Y:S01]  /*5620*/  SHF.L.U64.HI R9, R92.reuse, 0x2, R91 ;  /* 0x000000025c097819 */ /* 0x040fe2000001025b */
[----:B------:R0:W-:Y:S01]  /*5630*/  @P2 STG.E desc[UR40][R6.64], R5 ;  /* 0x0000000506002986 */ /* 0x0001e2000c101928 */
[----:B------:R-:W-:Y:S01]  /*5640*/  LEA R8, P3, R92, R6, 0x2 ;  /* 0x000000065c087211 */ /* 0x000fe200078610ff */
[-C--:B------:R-:W-:Y:S01]  /*5650*/  FMUL R13, R32, R19.reuse ;  /* 0x00000013200d7220 */ /* 0x080fe20000400000 */
[C---:B------:R-:W-:Y:S01]  /*5660*/  ISETP.GT.AND P2, PT, R4.reuse, 0x8, PT ;  /* 0x000000080400780c */ /* 0x040fe20003f44270 */
[----:B------:R-:W-:Y:S01]  /*5670*/  @P1 STG.E desc[UR40][R6.64+0x4], R25 ;  /* 0x0000041906001986 */ /* 0x000fe2000c101928 */
[----:B------:R-:W-:Y:S01]  /*5680*/  ISETP.GT.AND P1, PT, R4, 0x9, PT ;  /* 0x000000090400780c */ /* 0x000fe20003f24270 */
[----:B------:R-:W-:Y:S01]  /*5690*/  IMAD.X R9, R9, 0x1, R7, P3 ;  /* 0x0000000109097824 */ /* 0x000fe200018e0607 */
[----:B------:R-:W-:Y:S01]  /*56a0*/  ISETP.GT.AND P0, PT, R3, 0x8, P0 ;  /* 0x000000080300780c */ /* 0x000fe20000704270 */
[-C--:B------:R-:W-:Y:S01]  /*56b0*/  FMUL R33, R33, R19.reuse ;  /* 0x0000001321217220 */ /* 0x080fe20000400000 */
[----:B------:R-:W-:Y:S01]  /*56c0*/  ISETP.GT.AND P4, PT, R3, 0x8, P4 ;  /* 0x000000080300780c */ /* 0x000fe20002784270 */
[-C--:B------:R-:W-:Y:S01]  /*56d0*/  FMUL R35, R35, R19.reuse ;  /* 0x0000001323237220 */ /* 0x080fe20000400000 */
[C---:B------:R-:W-:Y:S01]  /*56e0*/  ISETP.GT.AND P5, PT, R3.reuse, RZ, P2 ;  /* 0x000000ff0300720c */ /* 0x040fe200017a4270 */
[-C--:B0-----:R-:W-:Y:S01]  /*56f0*/  FMUL R5, R28, R19.reuse ;  /* 0x000000131c057220 */ /* 0x081fe20000400000 */
[----:B------:R-:W-:Y:S01]  /*5700*/  ISETP.GT.AND P3, PT, R3, RZ, P1 ;  /* 0x000000ff0300720c */ /* 0x000fe20000f64270 */
[----:B------:R-:W-:Y:S01]  /*5710*/  FMUL R37, R37, R19 ;  /* 0x0000001325257220 */ /* 0x000fe20000400000 */
[----:B------:R-:W-:Y:S01]  /*5720*/  F2FP.TF32.F32.PACK_B R11, R11 ;  /* 0x0000000bff0b723e */ /* 0x000fe200024050ff */
[----:B------:R-:W-:Y:S01]  /*5730*/  FMUL R39, R39, R19 ;  /* 0x0000001327277220 */ /* 0x000fe20000400000 */
[----:B------:R-:W-:Y:S01]  /*5740*/  F2FP.TF32.F32.PACK_B R27, R27 ;  /* 0x0000001bff1b723e */ /* 0x000fe200024050ff */
[----:B------:R-:W-:Y:S01]  /*5750*/  FMUL R41, R41, R19 ;  /* 0x0000001329297220 */ /* 0x000fe20000400000 */
[----:B------:R-:W-:Y:S01]  /*5760*/  F2FP.TF32.F32.PACK_B R5, R5 ;  /* 0x00000005ff05723e */ /* 0x000fe200024050ff */
[----:B------:R0:W-:Y:S01]  /*5770*/  @P0 STG.E desc[UR40][R8.64], R11 ;  /* 0x0000000b08000986 */ /* 0x0001e2000c101928 */
[----:B------:R-:W-:Y:S01]  /*5780*/  F2FP.TF32.F32.PACK_B R29, R29 ;  /* 0x0000001dff1d723e */ /* 0x000fe200024050ff */
[-C--:B------:R-:W-:Y:S01]  /*5790*/  FMUL R43, R43, R19.reuse ;  /* 0x000000132b2b7220 */ /* 0x080fe20000400000 */
[C---:B------:R-:W-:Y:S01]  /*57a0*/  ISETP.GT.AND P0, PT, R4.reuse, 0x10, PT ;  /* 0x000000100400780c */ /* 0x040fe20003f04270 */
[----:B------:R-:W-:Y:S01]  /*57b0*/  @P4 STG.E desc[UR40][R8.64+0x4], R27 ;  /* 0x0000041b08004986 */ /* 0x000fe2000c101928 */
[----:B------:R-:W-:Y:S01]  /*57c0*/  ISETP.GT.AND P2, PT, R3, 0x8, P2 ;  /* 0x000000080300780c */ /* 0x000fe20001744270 */
[-C--:B------:R-:W-:Y:S01]  /*57d0*/  FMUL R45, R45, R19.reuse ;  /* 0x000000132d2d7220 */ /* 0x080fe20000400000 */
[C---:B------:R-:W-:Y:S01]  /*57e0*/  ISETP.GT.AND P1, PT, R3.reuse, 0x8, P1 ;  /* 0x000000080300780c */ /* 0x040fe20000f24270 */
[----:B------:R1:W-:Y:S01]  /*57f0*/  @P5 STG.E desc[UR40][R6.64+0x20], R5 ;  /* 0x0000200506005986 */ /* 0x0003e2000c101928 */
[----:B------:R-:W-:Y:S01]  /*5800*/  ISETP.GT.AND P5, PT, R3, RZ, P0 ;  /* 0x000000ff0300720c */ /* 0x000fe200007a4270 */
[----:B------:R-:W-:Y:S01]  /*5810*/  FMUL R47, R47, R19 ;  /* 0x000000132f2f7220 */ /* 0x000fe20000400000 */
[----:B------:R-:W-:Y:S01]  /*5820*/  F2FP.TF32.F32.PACK_B R31, R31 ;  /* 0x0000001fff1f723e */ /* 0x000fe200024050ff */
[----:B------:R-:W-:Y:S01]  /*5830*/  @P3 STG.E desc[UR40][R6.64+0x24], R29 ;  /* 0x0000241d06003986 */ /* 0x000fe2000c101928 */
[----:B------:R-:W-:Y:S01]  /*5840*/  ISETP.GT.AND P3, PT, R4, 0x11, PT ;  /* 0x000000110400780c */ /* 0x000fe20003f64270 */
[----:B0-----:R-:W-:Y:S01]  /*5850*/  FMUL R11, R30, R19 ;  /* 0x000000131e0b7220 */ /* 0x001fe20000400000 */
[----:B------:R-:W-:Y:S01]  /*5860*/  F2FP.TF32.F32.PACK_B R13, R13 ;  /* 0x0000000dff0d723e */ /* 0x000fe200024050ff */
[-C--:B------:R-:W-:Y:S01]  /*5870*/  FMUL R49, R49, R19.reuse ;  /* 0x0000001331317220 */ /* 0x080fe20000400000 */
[----:B------:R-:W-:Y:S01]  /*5880*/  ISETP.GT.AND P4, PT, R3, RZ, P3 ;  /* 0x000000ff0300720c */ /* 0x000fe20001f84270 */
[----:B------:R-:W-:Y:S01]  /*5890*/  FMUL R51, R51, R19 ;  /* 0x0000001333337220 */ /* 0x000fe20000400000 */
[----:B------:R-:W-:Y:S01]  /*58a0*/  F2FP.TF32.F32.PACK_B R11, R11 ;  /* 0x0000000bff0b723e */ /* 0x000fe200024050ff */
[----:B-1----:R-:W-:Y:S01]  /*58b0*/  FMUL R5, R34, R19 ;  /* 0x0000001322057220 */ /* 0x002fe20000400000 */
[----:B------:R-:W-:Y:S01]  /*58c0*/  F2FP.TF32.F32.PACK_B R33, R33 ;  /* 0x00000021ff21723e */ /* 0x000fe200024050ff */
[-C--:B------:R-:W-:Y:S01]  /*58d0*/  FMUL R53, R53, R19.reuse ;  /* 0x0000001335357220 */ /* 0x080fe20000400000 */
[----:B------:R-:W-:Y:S01]  /*58e0*/  ISETP.GT.AND P0, PT, R3, 0x8, P0 ;  /* 0x000000080300780c */ /* 0x000fe20000704270 */
[----:B------:R0:W-:Y:S01]  /*58f0*/  @P2 STG.E desc[UR40][R8.64+0x20], R11 ;  /* 0x0000200b08002986 */ /* 0x0001e2000c101928 */
[C---:B------:R-:W-:Y:S01]  /*5900*/  ISETP.GT.AND P2, PT, R4.reuse, 0x19, PT ;  /* 0x000000190400780c */ /* 0x040fe20003f44270 */
[----:B------:R-:W-:Y:S01]  /*5910*/  FMUL R55, R55, R19 ;  /* 0x0000001337377220 */ /* 0x000fe20000400000 */
[----:B------:R-:W-:Y:S01]  /*5920*/  F2FP.TF32.F32.PACK_B R5, R5 ;  /* 0x00000005ff05723e */ /* 0x000fe200024050ff */
[----:B------:R-:W-:Y:S01]  /*5930*/  @P1 STG.E desc[UR40][R8.64+0x24], R31 ;  /* 0x0000241f08001986 */ /* 0x000fe2000c101928 */
[----:B------:R-:W-:Y:S01]  /*5940*/  ISETP.GT.AND P1, PT, R4, 0x18, PT ;  /* 0x000000180400780c */ /* 0x000fe20003f24270 */
[----:B------:R-:W-:Y:S01]  /*5950*/  FMUL R57, R57, R19 ;  /* 0x0000001339397220 */ /* 0x000fe20000400000 */
[----:B------:R-:W-:Y:S01]  /*5960*/  F2FP.TF32.F32.PACK_B R35, R35 ;  /* 0x00000023ff23723e */ /* 0x000fe200024050ff */
[----:B------:R1:W-:Y:S01]  /*5970*/  @P5 STG.E desc[UR40][R6.64+0x40], R13 ;  /* 0x0000400d06005986 */ /* 0x0003e2000c101928 */
[----:B------:R-:W-:Y:S01]  /*5980*/  ISETP.GT.AND P5, PT, R3, RZ, P1 ;  /* 0x000000ff0300720c */ /* 0x000fe20000fa4270 */
[----:B------:R-:W-:Y:S01]  /*5990*/  FMUL R59, R59, R19 ;  /* 0x000000133b3b7220 */ /* 0x000fe20000400000 */
[----:B------:R-:W-:Y:S01]  /*59a0*/  F2FP.TF32.F32.PACK_B R37, R37 ;  /* 0x00000025ff25723e */ /* 0x000fe200024050ff */
[----:B------:R-:W-:Y:S01]  /*59b0*/  @P4 STG.E desc[UR40][R6.64+0x44], R33 ;  /* 0x0000442106004986 */ /* 0x000fe2000c101928 */
[C---:B------:R-:W-:Y:S01]  /*59c0*/  ISETP.GT.AND P4, PT, R3.reuse, 0x8, P3 ;  /* 0x000000080300780c */ /* 0x040fe20001f84270 */
[-C--:B0-----:R-:W-:Y:S01]  /*59d0*/  FMUL R11, R36, R19.reuse ;  /* 0x00000013240b7220 */ /* 0x081fe20000400000 */
[----:B------:R-:W-:Y:S01]  /*59e0*/  ISETP.GT.AND P3, PT, R3, RZ, P2 ;  /* 0x000000ff0300720c */ /* 0x000fe20001764270 */
[----:B------:R0:W-:Y:S01]  /*59f0*/  @P0 STG.E desc[UR40][R8.64+0x40], R5 ;  /* 0x0000400508000986 */ /* 0x0001e2000c101928 */
[----:B------:R-:W-:Y:S01]  /*5a00*/  ISETP.GT.AND P0, PT, R4, 0x20, PT ;  /* 0x000000200400780c */ /* 0x000fe20003f04270 */
[----:B------:R-:W-:Y:S01]  /*5a10*/  FMUL R61, R61, R19 ;  /* 0x000000133d3d7220 */ /* 0x000fe20000400000 */
[----:B------:R-:W-:Y:S01]  /*5a20*/  F2FP.TF32.F32.PACK_B R11, R11 ;  /* 0x0000000bff0b723e */ /* 0x000fe200024050ff */
[-C--:B-1----:R-:W-:Y:S01]  /*5a30*/  FMUL R13, R40, R19.reuse ;  /* 0x00000013280d7220 */ /* 0x082fe20000400000 */
[----:B------:R-:W-:Y:S01]  /*5a40*/  ISETP.GT.AND P1, PT, R3, 0x8, P1 ;  /* 0x000000080300780c */ /* 0x000fe20000f24270 */
[----:B------:R-:W-:Y:S01]  /*5a50*/  FMUL R63, R63, R19 ;  /* 0x000000133f3f7220 */ /* 0x000fe20000400000 */
[----:B------:R-:W-:Y:S01]  /*5a60*/  F2FP.TF32.F32.PACK_B R39, R39 ;  /* 0x00000027ff27723e */ /* 0x000fe200024050ff */
[----:B------:R-:W-:Y:S01]  /*5a70*/  FMUL R65, R65, R19 ;  /* 0x0000001341417220 */ /* 0x000fe20000400000 */
[----:B------:R-:W-:Y:S01]  /*5a80*/  F2FP.TF32.F32.PACK_B R13, R13 ;  /* 0x0000000dff0d723e */ /* 0x000fe200024050ff */
[----:B------:R-:W-:Y:S01]  /*5a90*/  @P4 STG.E desc[UR40][R8.64+0x44], R35 ;  /* 0x0000442308004986 */ /* 0x000fe2000c101928 */
[C---:B------:R-:W-:Y:S01]  /*5aa0*/  ISETP.GT.AND P4, PT, R3.reuse, 0x8, P2 ;  /* 0x000000080300780c */ /* 0x040fe20001784270 */
[-C--:B0-----:R-:W-:Y:S01]  /*5ab0*/  FMUL R5, R38, R19.reuse ;  /* 0x0000001326057220 */ /* 0x081fe20000400000 */
[C---:B------:R-:W-:Y:S01]  /*5ac0*/  ISETP.GT.AND P2, PT, R4.reuse, 0x21, PT ;  /* 0x000000210400780c */ /* 0x040fe20003f44270 */
[----:B------:R0:W-:Y:S01]  /*5ad0*/  @P5 STG.E desc[UR40][R6.64+0x60], R11 ;  /* 0x0000600b06005986 */ /* 0x0001e2000c101928 */
[----:B------:R-:W-:Y:S01]  /*5ae0*/  ISETP.GT.AND P5, PT, R3, RZ, P0 ;  /* 0x000000ff0300720c */ /* 0x000fe200007a4270 */
[----:B------:R-:W-:Y:S01]  /*5af0*/  FMUL R67, R67, R19 ;  /* 0x0000001343437220 */ /* 0x000fe20000400000 */
[----:B------:R-:W-:Y:S01]  /*5b00*/  F2FP.TF32.F32.PACK_B R5, R5 ;  /* 0x00000005ff05723e */ /* 0x000fe200024050ff */
[----:B------:R-:W-:Y:S01]  /*5b10*/  @P3 STG.E desc[UR40][R6.64+0x64], R37 ;  /* 0x0000642506003986 */ /* 0x000fe2000c101928 */
[----:B------:R-:W-:Y:S01]  /*5b20*/  ISETP.GT.AND P3, PT, R3, RZ, P2 ;  /* 0x000000ff0300720c */ /* 0x000fe20001764270 */
[----:B------:R-:W-:Y:S01]  /*5b30*/  FMUL R69, R69, R19 ;  /* 0x0000001345457220 */ /* 0x000fe20000400000 */
[----:B------:R-:W-:Y:S01]  /*5b40*/  F2FP.TF32.F32.PACK_B R41, R41 ;  /* 0x00000029ff29723e */ /* 0x000fe200024050ff */
[----:B------:R1:W-:Y:S01]  /*5b50*/  @P1 STG.E desc[UR40][R8.64+0x60], R5 ;  /* 0x0000600508001986 */ /* 0x0003e2000c101928 */
[----:B------:R-:W-:Y:S01]  /*5b60*/  ISETP.GT.AND P1, PT, R4, 0x28, PT ;  /* 0x000000280400780c */ /* 0x000fe20003f24270 */
[-C--:B------:R-:W-:Y:S01]  /*5b70*/  FMUL R71, R71, R19.reuse ;  /* 0x0000001347477220 */ /* 0x080fe20000400000 */
[C---:B------:R-:W-:Y:S01]  /*5b80*/  ISETP.GT.AND P0, PT, R3.reuse, 0x8, P0 ;  /* 0x000000080300780c */ /* 0x040fe20000704270 */
[----:B------:R-:W-:Y:S01]  /*5b90*/  @P4 STG.E desc[UR40][R8.64+0x64], R39 ;  /* 0x0000642708004986 */ /* 0x000fe2000c101928 */
[C---:B------:R-:W-:Y:S01]  /*5ba0*/  ISETP.GT.AND P4, PT, R3.reuse, 0x8, P2 ;  /* 0x000000080300780c */ /* 0x040fe20001784270 */
[-C--:B0-----:R-:W-:Y:S01]  /*5bb0*/  FMUL R11, R44, R19.reuse ;  /* 0x000000132c0b7220 */ /* 0x081fe20000400000 */
[----:B------:R-:W-:Y:S01]  /*5bc0*/  ISETP.GT.AND P2, PT, R4, 0x29, PT ;  /* 0x000000290400780c */ /* 0x000fe20003f44270 */
[----:B------:R0:W-:Y:S01]  /*5bd0*/  @P5 STG.E desc[UR40][R6.64+0x80], R13 ;  /* 0x0000800d06005986 */ /* 0x0001e2000c101928 */
[----:B------:R-:W-:Y:S01]  /*5be0*/  ISETP.GT.AND P5, PT, R3, RZ, P1 ;  /* 0x000000ff0300720c */ /* 0x000fe20000fa4270 */
[----:B------:R-:W-:Y:S01]  /*5bf0*/  FMUL R73, R73, R19 ;  /* 0x0000001349497220 */ /* 0x000fe20000400000 */
[----:B------:R-:W-:Y:S01]  /*5c00*/  F2FP.TF32.F32.PACK_B R43, R43 ;  /* 0x0000002bff2b723e */ /* 0x000fe200024050ff */
[-C--:B-1----:R-:W-:Y:S01]  /*5c10*/  FMUL R5, R42, R19.reuse ;  /* 0x000000132a057220 */ /* 0x082fe20000400000 */
[----:B------:R-:W-:Y:S01]  /*5c20*/  @P3 STG.E desc[UR40][R6.64+0x84], R41 ;  /* 0x0000842906003986 */ /* 0x000fe2000c101928 */
[----:B------:R-:W-:Y:S01]  /*5c30*/  ISETP.GT.AND P3, PT, R3, RZ, P2 ;  /* 0x000000ff0300720c */ /* 0x000fe20001764270 */
[----:B------:R-:W-:Y:S01]  /*5c40*/  FMUL R75, R75, R19 ;  /* 0x000000134b4b7220 */ /* 0x000fe20000400000 */
[----:B------:R-:W-:Y:S01]  /*5c50*/  F2FP.TF32.F32.PACK_B R11, R11 ;  /* 0x0000000bff0b723e */ /* 0x000fe200024050ff */
[----:B------:R-:W-:Y:S01]  /*5c60*/  FMUL R77, R77, R19 ;  /* 0x000000134d4d7220 */ /* 0x000fe20000400000 */
[----:B------:R-:W-:Y:S01]  /*5c70*/  F2FP.TF32.F32.PACK_B R5, R5 ;  /* 0x00000005ff05723e */ /* 0x000fe200024050ff */
[----:B------:R-:W-:Y:S01]  /*5c80*/  FMUL R79, R79, R19 ;  /* 0x000000134f4f7220 */ /* 0x000fe20000400000 */
[----:B------:R-:W-:Y:S01]  /*5c90*/  F2FP.TF32.F32.PACK_B R45, R45 ;  /* 0x0000002dff2d723e */ /* 0x000fe200024050ff */
[-C--:B0-----:R-:W-:Y:S01]  /*5ca0*/  FMUL R13, R48, R19.reuse ;  /* 0x00000013300d7220 */ /* 0x081fe20000400000 */
[----:B------:R-:W-:Y:S01]  /*5cb0*/  ISETP.GT.AND P1, PT, R3, 0x8, P1 ;  /* 0x000000080300780c */ /* 0x000fe20000f24270 */
[----:B------:R0:W-:Y:S01]  /*5cc0*/  @P0 STG.E desc[UR40][R8.64+0x80], R5 ;  /* 0x0000800508000986 */ /* 0x0001e2000c101928 */
[----:B------:R-:W-:Y:S01]  /*5cd0*/  ISETP.GT.AND P0, PT, R4, 0x30, PT ;  /* 0x000000300400780c */ /* 0x000fe20003f04270 */
[----:B------:R-:W-:Y:S01]  /*5ce0*/  FMUL R81, R81, R19 ;  /* 0x0000001351517220 */ /* 0x000fe20000400000 */
[----:B------:R-:W-:Y:S01]  /*5cf0*/  F2FP.TF32.F32.PACK_B R47, R47 ;  /* 0x0000002fff2f723e */ /* 0x000fe200024050ff */
[----:B------:R-:W-:Y:S01]  /*5d00*/  @P4 STG.E desc[UR40][R8.64+0x84], R43 ;  /* 0x0000842b08004986 */ /* 0x000fe2000c101928 */
[C---:B------:R-:W-:Y:S01]  /*5d10*/  ISETP.GT.AND P4, PT, R3.reuse, 0x8, P2 ;  /* 0x000000080300780c */ /* 0x040fe20001784270 */
[-C--:B------:R-:W-:Y:S01]  /*5d20*/  FMUL R15, R82, R19.reuse ;  /* 0x00000013520f7220 */ /* 0x080fe20000400000 */
[----:B------:R-:W-:Y:S01]  /*5d30*/  ISETP.GT.AND P2, PT, R4, 0x31, PT ;  /* 0x000000310400780c */ /* 0x000fe20003f44270 */
[----:B------:R1:W-:Y:S01]  /*5d40*/  @P5 STG.E desc[UR40][R6.64+0xa0], R11 ;  /* 0x0000a00b06005986 */ /* 0x0003e2000c101928 */
[----:B------:R-:W-:Y:S01]  /*5d50*/  ISETP.GT.AND P5, PT, R3, RZ, P0 ;  /* 0x000000ff0300720c */ /* 0x000fe200007a4270 */
[----:B------:R-:W-:Y:S01]  /*5d60*/  FMUL R83, R83, R19 ;  /* 0x0000001353537220 */ /* 0x000fe20000400000 */
[----:B------:R-:W-:Y:S01]  /*5d70*/  F2FP.TF32.F32.PACK_B R13, R13 ;  /* 0x0000000dff0d723e */ /* 0x000fe200024050ff */
[-C--:B0-----:R-:W-:Y:S01]  /*5d80*/  FMUL R5, R46, R19.reuse ;  /* 0x000000132e057220 */ /* 0x081fe20000400000 */
[----:B------:R-:W-:Y:S01]  /*5d90*/  @P3 STG.E desc[UR40][R6.64+0xa4], R45 ;  /* 0x0000a42d06003986 */ /* 0x000fe2000c101928 */
[----:B------:R-:W-:Y:S01]  /*5da0*/  ISETP.GT.AND P3, PT, R3, RZ, P2 ;  /* 0x000000ff0300720c */ /* 0x000fe20001764270 */
[----:B------:R-:W-:Y:S01]  /*5db0*/  FMUL R21, R84, R19 ;  /* 0x0000001354157220 */ /* 0x000fe20000400000 */
[----:B------:R-:W-:Y:S01]  /*5dc0*/  F2FP.TF32.F32.PACK_B R49, R49 ;  /* 0x00000031ff31723e */ /* 0x000fe200024050ff */
[----:B------:R-:W-:Y:S01]  /*5dd0*/  FMUL R85, R85, R19 ;  /* 0x0000001355557220 */ /* 0x000fe20000400000 */
[----:B------:R-:W-:Y:S01]  /*5de0*/  F2FP.TF32.F32.PACK_B R5, R5 ;  /* 0x00000005ff05723e */ /* 0x000fe200024050ff */
[-C--:B------:R-:W-:Y:S01]  /*5df0*/  FMUL R87, R87, R19.reuse ;  /* 0x0000001357577220 */ /* 0x080fe20000400000 */
[----:B------:R-:W-:Y:S01]  /*5e00*/  ISETP.GT.AND P0, PT, R3, 0x8, P0 ;  /* 0x000000080300780c */ /* 0x000fe20000704270 */
[----:B-1----:R-:W-:Y:S01]  /*5e10*/  FMUL R11, R52, R19 ;  /* 0x00000013340b7220 */ /* 0x002fe20000400000 */
[----:B------:R-:W-:Y:S01]  /*5e20*/  F2FP.TF32.F32.PACK_B R51, R51 ;  /* 0x00000033ff33723e */ /* 0x000fe200024050ff */
[----:B------:R0:W-:Y:S01]  /*5e30*/  @P1 STG.E desc[UR40][R8.64+0xa0], R5 ;  /* 0x0000a00508001986 */ /* 0x0001e2000c101928 */
[----:B------:R-:W-:-:S02]  /*5e40*/  ISETP.GT.AND P1, PT, R4, 0x38, PT ;  /* 0x000000380400780c */ /* 0x000fc40003f24270 */
[----:B------:R-:W-:Y:S01]  /*5e50*/  F2FP.TF32.F32.PACK_B R11, R11 ;  /* 0x0000000bff0b723e */ /* 0x000fe200024050ff */
[----:B------:R-:W-:Y:S01]  /*5e60*/  @P4 STG.E desc[UR40][R8.64+0xa4], R47 ;  /* 0x0000a42f08004986 */ /* 0x000fe2000c101928 */
[C---:B------:R-:W-:Y:S02]  /*5e70*/  ISETP.GT.AND P4, PT, R3.reuse, 0x8, P2 ;  /* 0x000000080300780c */ /* 0x040fe40001784270 */
[----:B------:R-:W-:Y:S01]  /*5e80*/  ISETP.GT.AND P2, PT, R4, 0x39, PT ;  /* 0x000000390400780c */ /* 0x000fe20003f44270 */
[----:B------:R1:W-:Y:S01]  /*5e90*/  @P5 STG.E desc[UR40][R6.64+0xc0], R13 ;  /* 0x0000c00d06005986 */ /* 0x0003e2000c101928 */
[C---:B------:R-:W-:Y:S02]  /*5ea0*/  ISETP.GT.AND P5, PT, R3.reuse, RZ, P1 ;  /* 0x000000ff0300720c */ /* 0x040fe40000fa4270 */
[----:B------:R-:W-:Y:S01]  /*5eb0*/  F2FP.TF32.F32.PACK_B R53, R53 ;  /* 0x00000035ff35723e */ /* 0x000fe200024050ff */
[----:B0-----:R-:W-:Y:S01]  /*5ec0*/  FMUL R5, R50, R19 ;  /* 0x0000001332057220 */ /* 0x001fe20000400000 */
[----:B------:R-:W-:Y:S01]  /*5ed0*/  @P3 STG.E desc[UR40][R6.64+0xc4], R49 ;  /* 0x0000c43106003986 */ /* 0x000fe2000c101928 */
[----:B------:R-:W-:-:S02]  /*5ee0*/  ISETP.GT.AND P3, PT, R3, RZ, P2 ;  /* 0x000000ff0300720c */ /* 0x000fc40001764270 */
[----:B------:R-:W-:Y:S02]  /*5ef0*/  ISETP.GT.AND P1, PT, R3, 0x8, P1 ;  /* 0x000000080300780c */ /* 0x000fe40000f24270 */
[----:B------:R-:W-:Y:S01]  /*5f00*/  F2FP.TF32.F32.PACK_B R5, R5 ;  /* 0x00000005ff05723e */ /* 0x000fe200024050ff */
[----:B-1----:R-:W-:Y:S01]  /*5f10*/  FMUL R13, R56, R19 ;  /* 0x00000013380d7220 */ /* 0x002fe20000400000 */
[----:B------:R-:W-:-:S03]  /*5f20*/  F2FP.TF32.F32.PACK_B R55, R55 ;  /* 0x00000037ff37723e */ /* 0x000fc600024050ff */
[----:B------:R0:W-:Y:S01]  /*5f30*/  @P0 STG.E desc[UR40][R8.64+0xc0], R5 ;  /* 0x0000c00508000986 */ /* 0x0001e2000c101928 */
[C---:B------:R-:W-:Y:S02]  /*5f40*/  ISETP.GT.AND P0, PT, R4.reuse, 0x40, PT ;  /* 0x000000400400780c */ /* 0x040fe40003f04270 */
        /* <DEDUP_REMOVED lines=71> */
[----:B------:R-:W-:Y:S01]  /*63c0*/  @P3 STG.E desc[UR40][R6.64+0x164], R69 ;  /* 0x0001644506003986 */ /* 0x000fe2000c101928 */
[----:B0-----:R-:W-:Y:S01]  /*63d0*/  FMUL R5, R70, R19 ;  /* 0x0000001346057220 */ /* 0x001fe20000400000 */
[----:B------:R-:W-:-:S02]  /*63e0*/  ISETP.GT.AND P3, PT, R3, RZ, P2 ;  /* 0x000000ff0300720c */ /* 0x000fc40001764270 */
[----:B------:R-:W-:Y:S02]  /*63f0*/  ISETP.GT.AND P0, PT, R3, 0x8, P0 ;  /* 0x000000080300780c */ /* 0x000fe40000704270 */
[----:B------:R-:W-:Y:S01]  /*6400*/  F2FP.TF32.F32.PACK_B R5, R5 ;  /* 0x00000005ff05723e */ /* 0x000fe200024050ff */
[----:B-1----:R-:W-:Y:S01]  /*6410*/  FMUL R11, R76, R19 ;  /* 0x000000134c0b7220 */ /* 0x002fe20000400000 */
[----:B------:R-:W-:-:S03]  /*6420*/  F2FP.TF32.F32.PACK_B R75, R75 ;  /* 0x0000004bff4b723e */ /* 0x000fc600024050ff */
[----:B------:R0:W-:Y:S01]  /*6430*/  @P1 STG.E desc[UR40][R8.64+0x160], R5 ;  /* 0x0001600508001986 */ /* 0x0001e2000c101928 */
[----:B------:R-:W-:Y:S02]  /*6440*/  F2FP.TF32.F32.PACK_B R77, R77 ;  /* 0x0000004dff4d723e */ /* 0x000fe400024050ff */
[----:B------:R-:W-:Y:S01]  /*6450*/  F2FP.TF32.F32.PACK_B R11, R11 ;  /* 0x0000000bff0b723e */ /* 0x000fe200024050ff */
[----:B------:R-:W-:Y:S01]  /*6460*/  @P4 STG.E desc[UR40][R8.64+0x164], R71 ;  /* 0x0001644708004986 */ /* 0x000fe2000c101928 */
[C---:B------:R-:W-:Y:S02]  /*6470*/  ISETP.GT.AND P4, PT, R4.reuse, 0x68, PT ;  /* 0x000000680400780c */ /* 0x040fe40003f84270 */
[----:B------:R-:W-:Y:S01]  /*6480*/  F2FP.TF32.F32.PACK_B R79, R79 ;  /* 0x0000004fff4f723e */ /* 0x000fe200024050ff */
[----:B------:R1:W-:Y:S01]  /*6490*/  @P5 STG.E desc[UR40][R6.64+0x180], R13 ;  /* 0x0001800d06005986 */ /* 0x0003e2000c101928 */
[----:B------:R-:W-:Y:S02]  /*64a0*/  ISETP.GT.AND P5, PT, R4, 0x69, PT ;  /* 0x000000690400780c */ /* 0x000fe40003fa4270 */
[----:B------:R-:W-:Y:S01]  /*64b0*/  F2FP.TF32.F32.PACK_B R81, R81 ;  /* 0x00000051ff51723e */ /* 0x000fe200024050ff */
[----:B------:R-:W-:Y:S01]  /*64c0*/  @P3 STG.E desc[UR40][R6.64+0x184], R73 ;  /* 0x0001844906003986 */ /* 0x000fe2000c101928 */
[C---:B------:R-:W-:Y:S01]  /*64d0*/  ISETP.GT.AND P3, PT, R3.reuse, 0x8, P2 ;  /* 0x000000080300780c */ /* 0x040fe20001764270 */
[----:B0-----:R-:W-:Y:S01]  /*64e0*/  FMUL R5, R74, R19 ;  /* 0x000000134a057220 */ /* 0x001fe20000400000 */
[----:B------:R-:W-:-:S02]  /*64f0*/  ISETP.GT.AND P2, PT, R3, RZ, P4 ;  /* 0x000000ff0300720c */ /* 0x000fc40002744270 */
[C---:B------:R-:W-:Y:S02]  /*6500*/  ISETP.GT.AND P1, PT, R3.reuse, RZ, P5 ;  /* 0x000000ff0300720c */ /* 0x040fe40002f24270 */
[C---:B------:R-:W-:Y:S01]  /*6510*/  ISETP.GT.AND P4, PT, R3.reuse, 0x8, P4 ;  /* 0x000000080300780c */ /* 0x040fe20002784270 */
[----:B-1----:R-:W-:Y:S01]  /*6520*/  FMUL R13, R78, R19 ;  /* 0x000000134e0d7220 */ /* 0x002fe20000400000 */
[----:B------:R-:W-:Y:S02]  /*6530*/  F2FP.TF32.F32.PACK_B R5, R5 ;  /* 0x00000005ff05723e */ /* 0x000fe400024050ff */
[----:B------:R-:W-:Y:S02]  /*6540*/  ISETP.GT.AND P5, PT, R3, 0x8, P5 ;  /* 0x000000080300780c */ /* 0x000fe40002fa4270 */
[----:B------:R-:W-:Y:S01]  /*6550*/  F2FP.TF32.F32.PACK_B R13, R13 ;  /* 0x0000000dff0d723e */ /* 0x000fe200024050ff */
[----:B------:R0:W-:Y:S01]  /*6560*/  @P0 STG.E desc[UR40][R8.64+0x180], R5 ;  /* 0x0001800508000986 */ /* 0x0001e2000c101928 */
[----:B------:R-:W-:-:S02]  /*6570*/  ISETP.GT.AND P0, PT, R4, 0x79, PT ;  /* 0x000000790400780c */ /* 0x000fc40003f04270 */
[----:B------:R-:W-:Y:S01]  /*6580*/  F2FP.TF32.F32.PACK_B R15, R15 ;  /* 0x0000000fff0f723e */ /* 0x000fe200024050ff */
[----:B------:R-:W-:Y:S01]  /*6590*/  @P3 STG.E desc[UR40][R8.64+0x184], R75 ;  /* 0x0001844b08003986 */ /* 0x000fe2000c101928 */
[C---:B------:R-:W-:Y:S02]  /*65a0*/  ISETP.GT.AND P3, PT, R4.reuse, 0x70, PT ;  /* 0x000000700400780c */ /* 0x040fe40003f64270 */
[----:B------:R-:W-:Y:S01]  /*65b0*/  F2FP.TF32.F32.PACK_B R83, R83 ;  /* 0x00000053ff53723e */ /* 0x000fe200024050ff */
[----:B------:R1:W-:Y:S01]  /*65c0*/  @P2 STG.E desc[UR40][R6.64+0x1a0], R11 ;  /* 0x0001a00b06002986 */ /* 0x0003e2000c101928 */
[C---:B------:R-:W-:Y:S02]  /*65d0*/  ISETP.GT.AND P2, PT, R4.reuse, 0x71, PT ;  /* 0x000000710400780c */ /* 0x040fe40003f44270 */
[----:B------:R-:W-:Y:S01]  /*65e0*/  F2FP.TF32.F32.PACK_B R21, R21 ;  /* 0x00000015ff15723e */ /* 0x000fe200024050ff */
[----:B------:R-:W-:Y:S01]  /*65f0*/  @P1 STG.E desc[UR40][R6.64+0x1a4], R77 ;  /* 0x0001a44d06001986 */ /* 0x000fe2000c101928 */
[----:B------:R-:W-:Y:S01]  /*6600*/  ISETP.GT.AND P1, PT, R4, 0x78, PT ;  /* 0x000000780400780c */ /* 0x000fe20003f24270 */
[----:B------:R-:W-:Y:S01]  /*6610*/  @P4 IMAD.MOV.U32 R4, RZ, RZ, R8 ;  /* 0x000000ffff044224 */ /* 0x000fe200078e0008 */
[----:B------:R-:W-:Y:S01]  /*6620*/  F2FP.TF32.F32.PACK_B R85, R85 ;  /* 0x00000055ff55723e */ /* 0x000fe200024050ff */
[----:B0-----:R-:W-:Y:S01]  /*6630*/  @P4 IMAD.MOV.U32 R5, RZ, RZ, R9 ;  /* 0x000000ffff054224 */ /* 0x001fe200078e0009 */
[----:B------:R-:W-:Y:S01]  /*6640*/  F2FP.TF32.F32.PACK_B R87, R87 ;  /* 0x00000057ff57723e */ /* 0x000fe200024050ff */
[----:B-1----:R-:W-:-:S03]  /*6650*/  FMUL R11, R80, R19 ;  /* 0x00000013500b7220 */ /* 0x002fc60000400000 */
[----:B------:R0:W-:Y:S01]  /*6660*/  @P4 STG.E desc[UR40][R4.64+0x1a0], R13 ;  /* 0x0001a00d04004986 */ /* 0x0001e2000c101928 */
[C---:B------:R-:W-:Y:S02]  /*6670*/  ISETP.GT.AND P4, PT, R3.reuse, RZ, P3 ;  /* 0x000000ff0300720c */ /* 0x040fe40001f84270 */
[----:B------:R-:W-:Y:S02]  /*6680*/  ISETP.GT.AND P3, PT, R3, 0x8, P3 ;  /* 0x000000080300780c */ /* 0x000fe40001f64270 */
[----:B------:R-:W-:Y:S01]  /*6690*/  F2FP.TF32.F32.PACK_B R11, R11 ;  /* 0x0000000bff0b723e */ /* 0x000fe200024050ff */
[----:B0-----:R-:W-:Y:S02]  /*66a0*/  @P5 IMAD.MOV.U32 R4, RZ, RZ, R8 ;  /* 0x000000ffff045224 */ /* 0x001fe400078e0008 */
[----:B------:R-:W-:Y:S01]  /*66b0*/  FMUL R13, R86, R19 ;  /* 0x00000013560d7220 */ /* 0x000fe20000400000 */
[----:B------:R-:W-:-:S04]  /*66c0*/  @P5 IMAD.MOV.U32 R5, RZ, RZ, R9 ;  /* 0x000000ffff055224 */ /* 0x000fc800078e0009 */
[----:B------:R-:W-:Y:S01]  /*66d0*/  F2FP.TF32.F32.PACK_B R13, R13 ;  /* 0x0000000dff0d723e */ /* 0x000fe200024050ff */
[----:B------:R0:W-:Y:S01]  /*66e0*/  @P5 STG.E desc[UR40][R4.64+0x1a4], R79 ;  /* 0x0001a44f04005986 */ /* 0x0001e2000c101928 */
[C---:B------:R-:W-:Y:S02]  /*66f0*/  ISETP.GT.AND P5, PT, R3.reuse, RZ, P2 ;  /* 0x000000ff0300720c */ /* 0x040fe400017a4270 */
[----:B------:R-:W-:Y:S01]  /*6700*/  ISETP.GT.AND P2, PT, R3, 0x8, P2 ;  /* 0x000000080300780c */ /* 0x000fe20001744270 */
[----:B0-----:R-:W-:Y:S02]  /*6710*/  @P4 IMAD.MOV.U32 R4, RZ, RZ, R6 ;  /* 0x000000ffff044224 */ /* 0x001fe400078e0006 */
[----:B------:R-:W-:-:S05]  /*6720*/  @P4 IMAD.MOV.U32 R5, RZ, RZ, R7 ;  /* 0x000000ffff054224 */ /* 0x000fca00078e0007 */
        /* <DEDUP_REMOVED lines=10> */
[----:B------:R0:W-:Y:S02]  /*67d0*/  @P3 STG.E desc[UR40][R4.64+0x1c0], R15 ;  /* 0x0001c00f04003986 */ /* 0x0001e4000c101928 */
[----:B0-----:R-:W-:Y:S02]  /*67e0*/  @P2 IMAD.MOV.U32 R4, RZ, RZ, R8 ;  /* 0x000000ffff042224 */ /* 0x001fe400078e0008 */
[----:B------:R-:W-:-:S05]  /*67f0*/  @P2 IMAD.MOV.U32 R5, RZ, RZ, R9 ;  /* 0x000000ffff052224 */ /* 0x000fca00078e0009 */
[----:B------:R0:W-:Y:S02]  /*6800*/  @P2 STG.E desc[UR40][R4.64+0x1c4], R83 ;  /* 0x0001c45304002986 */ /* 0x0001e4000c101928 */
[----:B0-----:R-:W-:Y:S02]  /*6810*/  @P4 IMAD.MOV.U32 R4, RZ, RZ, R6 ;  /* 0x000000ffff044224 */ /* 0x001fe400078e0006 */
[----:B------:R-:W-:-:S05]  /*6820*/  @P4 IMAD.MOV.U32 R5, RZ, RZ, R7 ;  /* 0x000000ffff054224 */ /* 0x000fca00078e0007 */
[----:B------:R0:W-:Y:S04]  /*6830*/  @P4 STG.E desc[UR40][R4.64+0x1e0], R21 ;  /* 0x0001e01504004986 */ /* 0x0001e8000c101928 */
[----:B------:R1:W-:Y:S01]  /*6840*/  @P5 STG.E desc[UR40][R6.64+0x1e4], R85 ;  /* 0x0001e45506005986 */ /* 0x0003e2000c101928 */
[----:B0-----:R-:W-:Y:S02]  /*6850*/  @P1 IMAD.MOV.U32 R4, RZ, RZ, R8 ;  /* 0x000000ffff041224 */ /* 0x001fe400078e0008 */
[----:B------:R-:W-:-:S05]  /*6860*/  @P1 IMAD.MOV.U32 R5, RZ, RZ, R9 ;  /* 0x000000ffff051224 */ /* 0x000fca00078e0009 */
[----:B------:R1:W-:Y:S04]  /*6870*/  @P1 STG.E desc[UR40][R4.64+0x1e0], R13 ;  /* 0x0001e00d04001986 */ /* 0x0003e8000c101928 */
[----:B------:R1:W-:Y:S02]  /*6880*/  @P0 STG.E desc[UR40][R8.64+0x1e4], R87 ;  /* 0x0001e45708000986 */ /* 0x0003e4000c101928 */
.L_x_154:
[----:B------:R-:W-:Y:S05]  /*6890*/  BSYNC B0 ;  /* 0x0000000000007941 */ /* 0x000fea0003800000 */
.L_x_28:
[----:B------:R-:W-:Y:S01]  /*68a0*/  IADD3 R16, P0, R16, UR38, RZ ;  /* 0x0000002610107c10 */ /* 0x000fe2000ff1e0ff */
[----:B------:R-:W-:Y:S01]  /*68b0*/  ULDC.64 UR4, c[0x0][0x650] ;  /* 0x0001940000047ab9 */ /* 0x000fe20000000a00 */
[----:B------:R-:W-:Y:S01]  /*68c0*/  PRMT R3, RZ, 0x7610, R3 ;  /* 0x00007610ff037816 */ /* 0x000fe20000000003 */
[----:B------:R-:W-:Y:S01]  /*68d0*/  IMAD.MOV.U32 R100, RZ, RZ, -0x1 ;  /* 0xffffffffff647424 */ /* 0x000fe200078e00ff */
[----:B------:R-:W-:Y:S01]  /*68e0*/  IADD3.X R17, R17, UR37, RZ, P0, !PT ;  /* 0x0000002511117c10 */ /* 0x000fe200087fe4ff */
[----:B--2---:R-:W-:Y:S01]  /*68f0*/  IMAD.MOV.U32 R99, RZ, RZ, -0x1 ;  /* 0xffffffffff637424 */ /* 0x004fe200078e00ff */
[----:B------:R-:W-:-:S04]  /*6900*/  ISETP.GE.U32.AND P0, PT, R16, UR4, PT ;  /* 0x0000000410007c0c */ /* 0x000fc8000bf06070 */
[----:B------:R-:W-:-:S13]  /*6910*/  ISETP.GE.U32.AND.EX P0, PT, R17, UR5, PT, P0 ;  /* 0x0000000511007c0c */ /* 0x000fda000bf06100 */
[----:B------:R-:W-:Y:S05]  /*6920*/  @P0 BRA `(.L_x_155) ;  /* 0x00000004004c0947 */ /* 0x000fea0003800000 */
[----:B0-----:R-:W0:Y:S01]  /*6930*/  LDC.64 R10, c[0x0][0x628] ;  /* 0x00018a00ff0a7b82 */ /* 0x001e220000000a00 */
[----:B-1--4-:R-:W1:Y:S01]  /*6940*/  S2R R12, SR_CTAID.X ;  /* 0x00000000000c7919 */ /* 0x012e620000002500 */
[----:B---3--:R-:W-:Y:S02]  /*6950*/  IMAD.MOV.U32 R8, RZ, RZ, R16 ;  /* 0x000000ffff087224 */ /* 0x008fe400078e0010 */
[----:B------:R-:W-:Y:S01]  /*6960*/  IMAD.MOV.U32 R9, RZ, RZ, R17 ;  /* 0x000000ffff097224 */ /* 0x000fe200078e0011 */
[----:B------:R-:W2:Y:S03]  /*6970*/  S2R R20, SR_CTAID.Y ;  /* 0x0000000000147919 */ /* 0x000ea60000002600 */
[----:B------:R-:W3:Y:S08]  /*6980*/  LDC R0, c[0x0][0x630] ;  /* 0x00018c00ff007b82 */ /* 0x000ef00000000800 */
[----:B------:R-:W4:Y:S01]  /*6990*/  LDC.64 R14, c[0x0][0x620] ;  /* 0x00018800ff0e7b82 */ /* 0x000f220000000a00 */
[----:B0-----:R-:W-:-:S04]  /*69a0*/  ISETP.NE.U32.AND P0, PT, R10, RZ, PT ;  /* 0x000000ff0a00720c */ /* 0x001fc80003f05070 */
[----:B------:R-:W-:-:S13]  /*69b0*/  ISETP.NE.AND.EX P0, PT, R11, RZ, PT, P0 ;  /* 0x000000ff0b00720c */ /* 0x000fda0003f05300 */
[----:B-1234-:R-:W-:Y:S05]  /*69c0*/  @!P0 BRA `(.L_x_156) ;  /* 0x0000000000288947 */ /* 0x01efea0003800000 */
        /* <DEDUP_REMOVED lines=10> */
.L_x_156:
[-CC-:B------:R-:W-:Y:S01]  /*6a70*/  SHF.R.U64 R99, R8, R0.reuse, R9.reuse ;  /* 0x0000000008637219 */ /* 0x180fe20000001209 */
[----:B------:R-:W0:Y:S01]  /*6a80*/  LDC.64 R26, c[0x0][0x640] ;  /* 0x00019000ff1a7b82 */ /* 0x000e220000000a00 */
[----:B------:R-:W-:Y:S01]  /*6a90*/  SHF.R.U32.HI R0, RZ, R0, R9 ;  /* 0x00000000ff007219 */ /* 0x000fe20000011609 */
[----:B------:R-:W-:Y:S01]  /*6aa0*/  ULDC UR4, c[0x0][0x150] ;  /* 0x0000540000047ab9 */ /* 0x000fe20000000800 */
[----:B------:R-:W-:Y:S02]  /*6ab0*/  IADD3 R3, P0, RZ, -R99, RZ ;  /* 0x80000063ff037210 */ /* 0x000fe40007f1e0ff */
[----:B------:R-:W-:-:S03]  /*6ac0*/  I2FP.F32.U32 R7, R12 ;  /* 0x0000000c00077245 */ /* 0x000fc60000201000 */
[----:B------:R-:W1:Y:S01]  /*6ad0*/  LDC R6, c[0x0][0x618] ;  /* 0x00018600ff067b82 */ /* 0x000e620000000800 */
[----:B------:R-:W-:Y:S02]  /*6ae0*/  IMAD.X R5, RZ, RZ, ~R0, P0 ;  /* 0x000000ffff057224 */ /* 0x000fe400000e0e00 */
[----:B------:R-:W-:Y:S01]  /*6af0*/  FMUL R7, R7, UR4 ;  /* 0x0000000407077c20 */ /* 0x000fe20008400000 */
[----:B------:R-:W-:Y:S01]  /*6b00*/  ULDC UR4, c[0x0][0x154] ;  /* 0x0000550000047ab9 */ /* 0x000fe20000000800 */
[-C--:B------:R-:W-:Y:S02]  /*6b10*/  IMAD R0, R5, R14.reuse, RZ ;  /* 0x0000000e05007224 */ /* 0x080fe400078e02ff */
[C---:B------:R-:W-:Y:S01]  /*6b20*/  IMAD.WIDE.U32 R4, R3.reuse, R14, R16 ;  /* 0x0000000e03047225 */ /* 0x040fe200078e0010 */
[----:B------:R-:W2:Y:S01]  /*6b30*/  LDC R8, c[0x0][0x608] ;  /* 0x00018200ff087b82 */ /* 0x000ea20000000800 */
[----:B------:R-:W3:Y:S02]  /*6b40*/  F2I.U32.TRUNC.NTZ R7, R7 ;  /* 0x0000000700077305 */ /* 0x000ee4000020f000 */
[----:B------:R-:W-:Y:S01]  /*6b50*/  IMAD R3, R3, R15, R0 ;  /* 0x0000000f03037224 */ /* 0x000fe200078e0200 */
[----:B------:R-:W-:-:S03]  /*6b60*/  I2FP.F32.U32 R0, R20 ;  /* 0x0000001400007245 */ /* 0x000fc60000201000 */
[----:B------:R-:W-:Y:S01]  /*6b70*/  IMAD.IADD R3, R5, 0x1, R3 ;  /* 0x0000000105037824 */ /* 0x000fe200078e0203 */
[----:B------:R-:W4:Y:S01]  /*6b80*/  LDC R11, c[0x0][0x658] ;  /* 0x00019600ff0b7b82 */ /* 0x000f220000000800 */
[----:B0-----:R-:W-:-:S04]  /*6b90*/  ISETP.NE.U32.AND P0, PT, R26, RZ, PT ;  /* 0x000000ff1a00720c */ /* 0x001fc80003f05070 */
[----:B------:R-:W-:-:S03]  /*6ba0*/  ISETP.NE.AND.EX P0, PT, R27, RZ, PT, P0 ;  /* 0x000000ff1b00720c */ /* 0x000fc60003f05300 */
[----:B------:R-:W0:Y:S01]  /*6bb0*/  LDC R9, c[0x0][0x144] ;  /* 0x00005100ff097b82 */ /* 0x000e220000000800 */
[-C--:B-1----:R-:W-:Y:S01]  /*6bc0*/  SHF.R.U64 R10, R4, R6.reuse, R3 ;  /* 0x00000006040a7219 */ /* 0x082fe20000001203 */
[----:B---3--:R-:W-:Y:S01]  /*6bd0*/  IMAD.MOV R7, RZ, RZ, -R7 ;  /* 0x000000ffff077224 */ /* 0x008fe200078e0a07 */
[----:B------:R-:W-:Y:S01]  /*6be0*/  SHF.R.U32.HI R3, RZ, R6, R3 ;  /* 0x00000006ff037219 */ /* 0x000fe20000011603 */
[----:B------:R-:W-:-:S04]  /*6bf0*/  FMUL R6, R0, UR4 ;  /* 0x0000000400067c20 */ /* 0x000fc80008400000 */
[----:B------:R-:W1:Y:S01]  /*6c00*/  LDC R21, c[0x0][0x148] ;  /* 0x00005200ff157b82 */ /* 0x000e620000000800 */
[----:B------:R3:W0:Y:S01]  /*6c10*/  F2I.U32.TRUNC.NTZ R14, R6 ;  /* 0x00000006000e7305 */ /* 0x000622000020f000 */
[-CC-:B--2---:R-:W-:Y:S02]  /*6c20*/  SHF.R.U64 R13, R10, R8.reuse, R3.reuse ;  /* 0x000000080a0d7219 */ /* 0x184fe40000001203 */
[----:B------:R-:W-:-:S04]  /*6c30*/  SHF.R.U32.HI R0, RZ, R8, R3 ;  /* 0x00000008ff007219 */ /* 0x000fc80000011603 */
[----:B-----5:R-:W2:Y:S01]  /*6c40*/  LDC R24, c[0x0][0x648] ;  /* 0x00019200ff187b82 */ /* 0x020ea20000000800 */
[-CC-:B----4-:R-:W-:Y:S02]  /*6c50*/  SHF.R.U64 R15, R13, R11.reuse, R0.reuse ;  /* 0x0000000b0d0f7219 */ /* 0x190fe40000001200 */
[----:B------:R-:W-:-:S03]  /*6c60*/  SHF.R.U32.HI R5, RZ, R11, R0 ;  /* 0x0000000bff057219 */ /* 0x000fc60000011600 */
[----:B------:R-:W-:Y:S02]  /*6c70*/  IMAD.MOV.U32 R4, RZ, RZ, R15 ;  /* 0x000000ffff047224 */ /* 0x000fe400078e000f */
[----:B------:R-:W4:Y:S01]  /*6c80*/  LDC R28, c[0x0][0x638] ;  /* 0x00018e00ff1c7b82 */ /* 0x000f220000000800 */
[----:B0-----:R-:W-:-:S07]  /*6c90*/  IMAD R25, R9, R7, R12 ;  /* 0x0000000709197224 */ /* 0x001fce00078e020c */
[----:B------:R-:W0:Y:S08]  /*6ca0*/  LDC R29, c[0x0][0x610] ;  /* 0x00018400ff1d7b82 */ /* 0x000e300000000800 */
[----:B------:R-:W0:Y:S01]  /*6cb0*/  LDC R30, c[0x0][0x600] ;  /* 0x00018000ff1e7b82 */ /* 0x000e220000000800 */
[----:B-123--:R-:W-:Y:S05]  /*6cc0*/  @!P0 BRA `(.L_x_157) ;  /* 0x0000000000288947 */ /* 0x00efea0003800000 */
        /* <DEDUP_REMOVED lines=10> */
.L_x_157:
[----:B------:R-:W-:Y:S01]  /*6d70*/  ISETP.NE.AND P0, PT, R2, 0x1, PT ;  /* 0x000000010200780c */ /* 0x000fe20003f05270 */
[----:B------:R-:W-:Y:S01]  /*6d80*/  IMAD.MOV R14, RZ, RZ, -R14 ;  /* 0x000000ffff0e7224 */ /* 0x000fe200078e0a0e */
[----:B------:R-:W-:Y:S02]  /*6d90*/  SHF.R.U64 R0, R4, R24, R5 ;  /* 0x0000001804007219 */ /* 0x000fe40000001205 */
[----:B------:R-:W-:Y:S02]  /*6da0*/  LOP3.LUT R3, R13, R96, RZ, 0xc0, !PT ;  /* 0x000000600d037212 */ /* 0x000fe400078ec0ff */
[----:B------:R-:W-:Y:S01]  /*6db0*/  LOP3.LUT R10, R10, R95, RZ, 0xc0, !PT ;  /* 0x0000005f0a0a7212 */ /* 0x000fe200078ec0ff */
[----:B------:R-:W-:Y:S02]  /*6dc0*/  IMAD.MOV R4, RZ, RZ, -R0 ;  /* 0x000000ffff047224 */ /* 0x000fe400078e0a00 */
[----:B------:R-:W-:Y:S02]  /*6dd0*/  IMAD R0, R90, R0, R3 ;  /* 0x000000005a007224 */ /* 0x000fe400078e0203 */
[----:B----4-:R-:W-:-:S02]  /*6de0*/  IMAD R3, R4, R28, R15 ;  /* 0x0000001c04037224 */ /* 0x010fc400078e020f */
[----:B------:R-:W-:Y:S02]  /*6df0*/  @P0 IMAD R25, R21, R14, R20 ;  /* 0x0000000e15190224 */ /* 0x000fe400078e0214 */
[----:B0-----:R-:W-:Y:S02]  /*6e00*/  IMAD R5, R3, R30, R10 ;  /* 0x0000001e03057224 */ /* 0x001fe400078e020a */
[----:B------:R-:W-:Y:S02]  /*6e10*/  IMAD R0, R0, R29, R25 ;  /* 0x0000001d00007224 */ /* 0x000fe400078e0219 */
[----:B------:R-:W-:-:S03]  /*6e20*/  IMAD.MOV.U32 R4, RZ, RZ, 0x1 ;  /* 0x00000001ff047424 */ /* 0x000fc600078e00ff */
[----:B------:R-:W-:Y:S02]  /*6e30*/  SEL R100, R5, R0, !P0 ;  /* 0x0000000005647207 */ /* 0x000fe40004000000 */
[----:B------:R-:W-:Y:S02]  /*6e40*/  PRMT R3, R4, 0x7610, R3 ;  /* 0x0000761004037816 */ /* 0x000fe40000000003 */
[----:B------:R-:W-:-:S07]  /*6e50*/  SEL R0, R0, R5, !P0 ;  /* 0x0000000500007207 */ /* 0x000fce0004000000 */
.L_x_155:
[----:B------:R-:W-:Y:S01]  /*6e60*/  UIADD3 UR42, UR43, UR42, URZ ;  /* 0x0000002a2b2a7290 */ /* 0x000fe2000fffe03f */
[----:B------:R-:W-:Y:S01]  /*6e70*/  LOP3.LUT P0, RZ, R3, 0xff, RZ, 0xc0, !PT ;  /* 0x000000ff03ff7812 */ /* 0x000fe2000780c0ff */
[----:B------:R-:W-:Y:S02]  /*6e80*/  IMAD.MOV.U32 R101, RZ, RZ, R0 ;  /* 0x000000ffff657224 */ /* 0x000fe400078e0000 */
[----:B------:R-:W-:Y:S02]  /*6e90*/  USHF.R.U32.HI UR4, URZ, 0x2, UR42 ;  /* 0x000000023f047899 */ /* 0x000fe4000801162a */
[----:B------:R-:W-:Y:S02]  /*6ea0*/  UISETP.GT.U32.AND UP1, UPT, UR42, 0x3, UPT ;  /* 0x000000032a00788c */ /* 0x000fe4000bf24070 */
[----:B------:R-:W-:Y:S02]  /*6eb0*/  ULOP3.LUT UR4, UR4, 0x1, URZ, 0xc0, !UPT ;  /* 0x0000000104047892 */ /* 0x000fe4000f8ec03f */
[----:B------:R-:W-:-:S02]  /*6ec0*/  UISETP.LT.U32.AND UP1, UPT, UR43, 0x4, UP1 ;  /* 0x000000042b00788c */ /* 0x000fc40008f21070 */
[----:B------:R-:W-:Y:S02]  /*6ed0*/  UISETP.NE.U32.AND UP0, UPT, UR4, 0x1, UPT ;  /* 0x000000010400788c */ /* 0x000fe4000bf05070 */
[----:B------:R-:W-:Y:S02]  /*6ee0*/  USEL UR5, URZ, 0x1, !UP1 ;  /* 0x000000013f057887 */ /* 0x000fe4000c800000 */
[----:B------:R-:W-:Y:S02]  /*6ef0*/  UISETP.GT.U32.AND UP0, UPT, UR43, 0x3, !UP0 ;  /* 0x000000032b00788c */ /* 0x000fe4000c704070 */
[----:B------:R-:W-:Y:S02]  /*6f00*/  ULOP3.LUT UR42, UR42, 0x3, URZ, 0xc0, !UPT ;  /* 0x000000032a2a7892 */ /* 0x000fe4000f8ec03f */
[----:B------:R-:W-:-:S04]  /*6f10*/  USEL UR4, URZ, 0x1, !UP0 ;  /* 0x000000013f047887 */ /* 0x000fc8000c000000 */
[----:B------:R-:W-:Y:S01]  /*6f20*/  ULOP3.LUT UR36, UR4, UR36, UR5, 0x96, !UPT ;  /* 0x0000002404247292 */ /* 0x000fe2000f8e9605 */
[----:B------:R-:W-:Y:S11]  /*6f30*/  @P0 BRA `(.L_x_158) ;  /* 0xffffffa000a00947 */ /* 0x000ff6000383ffff */
[----:B------:R-:W-:Y:S05]  /*6f40*/  EXIT ;  /* 0x000000000000794d */ /* 0x000fea0003800000 */
.L_x_3:
        /* <DEDUP_REMOVED lines=26> */
.L_x_160:
[--C-:B------:R-:W-:Y:S01]  /*70f0*/  SHF.R.U64 R14, R12, R20, R13.reuse ;  /* 0x000000140c0e7219 */ /* 0x100fe2000000120d */
[----:B------:R-:W0:Y:S01]  /*7100*/  LDC R24, c[0x0][0x618] ;  /* 0x00018600ff187b82 */ /* 0x000e220000000800 */
[----:B------:R-:W-:Y:S01]  /*7110*/  I2FP.F32.U32 R8, R6 ;  /* 0x0000000600087245 */ /* 0x000fe20000201000 */
[----:B------:R-:W-:Y:S01]  /*7120*/  ULDC UR4, c[0x0][0x150] ;  /* 0x0000540000047ab9 */ /* 0x000fe20000000800 */
[----:B------:R-:W-:Y:S02]  /*7130*/  SHF.R.U32.HI R7, RZ, R20, R13 ;  /* 0x00000014ff077219 */ /* 0x000fe4000001160d */
[----:B------:R-:W-:Y:S01]  /*7140*/  IADD3 R11, P0, RZ, -R14, RZ ;  /* 0x8000000eff0b7210 */ /* 0x000fe20007f1e0ff */
[----:B------:R-:W-:Y:S01]  /*7150*/  FMUL R13, R8, UR4 ;  /* 0x00000004080d7c20 */ /* 0x000fe20008400000 */
[----:B------:R-:W-:Y:S01]  /*7160*/  ULDC UR4, c[0x0][0x154] ;  /* 0x0000550000047ab9 */ /* 0x000fe20000000800 */
[----:B------:R-:W1:Y:S02]  /*7170*/  LDC.64 R26, c[0x0][0x640] ;  /* 0x00019000ff1a7b82 */ /* 0x000e640000000a00 */
[----:B------:R-:W-:-:S02]  /*7180*/  IMAD.X R7, RZ, RZ, ~R7, P0 ;  /* 0x000000ffff077224 */ /* 0x000fc400000e0e07 */
[----:B------:R-:W2:Y:S01]  /*7190*/  F2I.U32.TRUNC.NTZ R13, R13 ;  /* 0x0000000d000d7305 */ /* 0x000ea2000020f000 */
[----:B------:R-:W-:-:S03]  /*71a0*/  IMAD.WIDE.U32 R8, R11, R22, R16 ;  /* 0x000000160b087225 */ /* 0x000fc600078e0010 */
[----:B------:R-:W3:Y:S01]  /*71b0*/  LDC R15, c[0x0][0x144] ;  /* 0x00005100ff0f7b82 */ /* 0x000ee20000000800 */
[----:B------:R-:W-:-:S04]  /*71c0*/  IMAD R10, R7, R22, RZ ;  /* 0x00000016070a7224 */ /* 0x000fc800078e02ff */
[----:B------:R-:W-:Y:S02]  /*71d0*/  IMAD R7, R11, R23, R10 ;  /* 0x000000170b077224 */ /* 0x000fe400078e020a */
[----:B------:R-:W-:Y:S01]  /*71e0*/  IMAD.MOV.U32 R10, RZ, RZ, -0x1 ;  /* 0xffffffffff0a7424 */ /* 0x000fe200078e00ff */
[----:B------:R-:W4:Y:S01]  /*71f0*/  LDC R20, c[0x0][0x608] ;  /* 0x00018200ff147b82 */ /* 0x000f220000000800 */
[----:B------:R-:W-:Y:S01]  /*7200*/  IMAD.IADD R7, R9, 0x1, R7 ;  /* 0x0000000109077824 */ /* 0x000fe200078e0207 */
[----:B------:R-:W-:-:S04]  /*7210*/  I2FP.F32.U32 R9, R3 ;  /* 0x0000000300097245 */ /* 0x000fc80000201000 */
[-C--:B0-----:R-:W-:Y:S01]  /*7220*/  SHF.R.U64 R12, R8, R24.reuse, R7 ;  /* 0x00000018080c7219 */ /* 0x081fe20000001207 */
[----:B--2---:R-:W-:Y:S01]  /*7230*/  IMAD.MOV R8, RZ, RZ, -R13 ;  /* 0x000000ffff087224 */ /* 0x004fe200078e0a0d */
[----:B------:R-:W0:Y:S01]  /*7240*/  LDC R11, c[0x0][0x658] ;  /* 0x00019600ff0b7b82 */ /* 0x000e220000000800 */
[----:B-1----:R-:W-:Y:S01]  /*7250*/  ISETP.NE.U32.AND P0, PT, R26, RZ, PT ;  /* 0x000000ff1a00720c */ /* 0x002fe20003f05070 */
[----:B------:R-:W-:Y:S01]  /*7260*/  FMUL R9, R9, UR4 ;  /* 0x0000000409097c20 */ /* 0x000fe20008400000 */
[----:B------:R-:W-:Y:S02]  /*7270*/  SHF.R.U32.HI R7, RZ, R24, R7 ;  /* 0x00000018ff077219 */ /* 0x000fe40000011607 */
[----:B------:R-:W-:-:S03]  /*7280*/  ISETP.NE.AND.EX P0, PT, R27, RZ, PT, P0 ;  /* 0x000000ff1b00720c */ /* 0x000fc60003f05300 */
[----:B------:R-:W1:Y:S01]  /*7290*/  LDC R22, c[0x0][0x148] ;  /* 0x00005200ff167b82 */ /* 0x000e620000000800 */
[----:B---3--:R-:W-:Y:S02]  /*72a0*/  IMAD R23, R15, R8, R6 ;  /* 0x000000080f177224 */ /* 0x008fe400078e0206 */
[----:B------:R-:W-:-:S05]  /*72b0*/  IMAD.MOV.U32 R8, RZ, RZ, 0x1 ;  /* 0x00000001ff087424 */ /* 0x000fca00078e00ff */
[----:B------:R-:W2:Y:S01]  /*72c0*/  LDC R21, c[0x0][0x600] ;  /* 0x00018000ff157b82 */ /* 0x000ea20000000800 */
[-CC-:B----4-:R-:W-:Y:S02]  /*72d0*/  SHF.R.U64 R15, R12, R20.reuse, R7.reuse ;  /* 0x000000140c0f7219 */ /* 0x190fe40000001207 */
[----:B------:R-:W-:Y:S02]  /*72e0*/  SHF.R.U32.HI R6, RZ, R20, R7 ;  /* 0x00000014ff067219 */ /* 0x000fe40000011607 */
[----:B------:R3:W4:Y:S03]  /*72f0*/  F2I.U32.TRUNC.NTZ R20, R9 ;  /* 0x0000000900147305 */ /* 0x000726000020f000 */
[----:B------:R-:W1:Y:S01]  /*7300*/  LDC R25, c[0x0][0x648] ;  /* 0x00019200ff197b82 */ /* 0x000e620000000800 */
[-C--:B0-----:R-:W-:Y:S02]  /*7310*/  SHF.R.U64 R19, R15, R11.reuse, R6 ;  /* 0x0000000b0f137219 */ /* 0x081fe40000001206 */
[----:B------:R-:W-:-:S02]  /*7320*/  SHF.L.U32 R10, R10, R11, RZ ;  /* 0x0000000b0a0a7219 */ /* 0x000fc400000006ff */
[-C--:B------:R-:W-:Y:S01]  /*7330*/  SHF.R.U32.HI R7, RZ, R11.reuse, R6 ;  /* 0x0000000bff077219 */ /* 0x080fe20000011606 */
[----:B------:R-:W-:Y:S01]  /*7340*/  IMAD.MOV.U32 R6, RZ, RZ, R19 ;  /* 0x000000ffff067224 */ /* 0x000fe200078e0013 */
[----:B------:R-:W-:Y:S01]  /*7350*/  SHF.L.U32 R24, R8, R11, RZ ;  /* 0x0000000b08187219 */ /* 0x000fe200000006ff */
[----:B------:R-:W0:Y:S01]  /*7360*/  LDC R28, c[0x0][0x638] ;  /* 0x00018e00ff1c7b82 */ /* 0x000e220000000800 */
[----:B------:R-:W-:-:S07]  /*7370*/  LOP3.LUT R30, RZ, R10, RZ, 0x33, !PT ;  /* 0x0000000aff1e7212 */ /* 0x000fce00078e33ff */
[----:B------:R-:W0:Y:S01]  /*7380*/  LDC R29, c[0x0][0x610] ;  /* 0x00018400ff1d7b82 */ /* 0x000e220000000800 */
[----:B---34-:R-:W-:Y:S05]  /*7390*/  @!P0 BRA `(.L_x_161) ;  /* 0x0000000000288947 */ /* 0x018fea0003800000 */
[----:B------:R-:W3:Y:S02]  /*73a0*/  LDC R6, c[0x0][0x64c] ;  /* 0x00019300ff067b82 */ /* 0x000ee40000000800 */
[----:B---3--:R-:W-:-:S05]  /*73b0*/  IADD3 R11, P0, R19, R6, RZ ;  /* 0x00000006130b7210 */ /* 0x008fca0007f1e0ff */
        /* <DEDUP_REMOVED lines=8> */
.L_x_161:
[----:B------:R-:W-:Y:S01]  /*7440*/  ISETP.NE.AND P0, PT, R2, 0x1, PT ;  /* 0x000000010200780c */ /* 0x000fe20003f05270 */
[----:B--2---:R-:W-:Y:S01]  /*7450*/  VIADD R9, R21, 0xffffffff ;  /* 0xffffffff15097836 */ /* 0x004fe20000000000 */
[----:B-1----:R-:W-:Y:S01]  /*7460*/  SHF.R.U64 R7, R6, R25, R7 ;  /* 0x0000001906077219 */ /* 0x002fe20000001207 */
[----:B------:R-:W-:Y:S01]  /*7470*/  IMAD.MOV R20, RZ, RZ, -R20 ;  /* 0x000000ffff147224 */ /* 0x000fe200078e0a14 */
[----:B------:R-:W-:Y:S02]  /*7480*/  LOP3.LUT R6, R15, R30, RZ, 0xc0, !PT ;  /* 0x0000001e0f067212 */ /* 0x000fe400078ec0ff */
[----:B------:R-:W-:Y:S01]  /*7490*/  LOP3.LUT R12, R12, R9, RZ, 0xc0, !PT ;  /* 0x000000090c0c7212 */ /* 0x000fe200078ec0ff */
[----:B------:R-:W-:Y:S02]  /*74a0*/  IMAD.MOV R8, RZ, RZ, -R7 ;  /* 0x000000ffff087224 */ /* 0x000fe400078e0a07 */
[----:B------:R-:W-:Y:S02]  /*74b0*/  IMAD R6, R24, R7, R6 ;  /* 0x0000000718067224 */ /* 0x000fe400078e0206 */
[----:B------:R-:W-:-:S02]  /*74c0*/  IMAD.MOV.U32 R9, RZ, RZ, 0x1 ;  /* 0x00000001ff097424 */ /* 0x000fc400078e00ff */
[----:B------:R-:W-:Y:S02]  /*74d0*/  @P0 IMAD R23, R22, R20, R3 ;  /* 0x0000001416170224 */ /* 0x000fe400078e0203 */
[----:B0-----:R-:W-:Y:S02]  /*74e0*/  IMAD R3, R8, R28, R19 ;  /* 0x0000001c08037224 */ /* 0x001fe400078e0213 */
[----:B------:R-:W-:Y:S02]  /*74f0*/  IMAD R13, R6, R29, R23 ;  /* 0x0000001d060d7224 */ /* 0x000fe400078e0217 */
[----:B------:R-:W-:Y:S02]  /*7500*/  IMAD R6, R3, R21, R12 ;  /* 0x0000001503067224 */ /* 0x000fe400078e020c */
[----:B------:R-:W-:-:S03]  /*7510*/  IMAD.MOV.U32 R8, RZ, RZ, R14 ;  /* 0x000000ffff087224 */ /* 0x000fc600078e000e */
[----:B------:R-:W-:Y:S02]  /*7520*/  SEL R20, R6, R13, !P0 ;  /* 0x0000000d06147207 */ /* 0x000fe40004000000 */
[----:B------:R-:W-:-:S07]  /*7530*/  SEL R13, R13, R6, !P0 ;  /* 0x000000060d0d7207 */ /* 0x000fce0004000000 */
.L_x_159:
[----:B------:R-:W-:-:S08]  /*7540*/  NOP ;  /* 0x0000000000007918 */ /* 0x000fd00000000000 */
[----:B------:R-:W0:-:S00]  /*7550*/  USETMAXREG.DEALLOC.CTAPOOL 0x28 ;  /* 0x00000028000079c8 */ /* 0x000e0000080e0500 */
[----:B0-----:R-:W-:-:S13]  /*7560*/  ISETP.NE.AND P0, PT, R0, RZ, PT ;  /* 0x000000ff0000720c */ /* 0x001fda0003f05270 */
[----:B------:R-:W-:Y:S05]  /*7570*/  @P0 EXIT ;  /* 0x000000000000094d */ /* 0x000fea0003800000 */
[----:B------:R-:W-:Y:S01]  /*7580*/  LOP3.LUT P0, RZ, R9, 0xff, RZ, 0xc0, !PT ;  /* 0x000000ff09ff7812 */ /* 0x000fe2000780c0ff */
[----:B------:R-:W-:Y:S02]  /*7590*/  IMAD.MOV.U32 R0, RZ, RZ, 0x1 ;  /* 0x00000001ff007424 */ /* 0x000fe400078e00ff */
[----:B------:R-:W-:-:S10]  /*75a0*/  IMAD.MOV.U32 R3, RZ, RZ, RZ ;  /* 0x000000ffff037224 */ /* 0x000fd400078e00ff */
[----:B------:R-:W-:Y:S05]  /*75b0*/  @!P0 BRA `(.L_x_162) ;  /* 0x0000000c009c8947 */ /* 0x000fea0003800000 */
[----:B------:R-:W0:Y:S01]  /*75c0*/  LDC R0, c[0x0][0x28c] ;  /* 0x0000a300ff007b82 */ /* 0x000e220000000800 */
[----:B------:R-:W-:Y:S01]  /*75d0*/  LOP3.LUT P0, RZ, R4, 0x1f, RZ, 0xc0, !PT ;  /* 0x0000001f04ff7812 */ /* 0x000fe2000780c0ff */
[----:B------:R-:W-:Y:S01]  /*75e0*/  ULDC UR21, c[0x0][0x658] ;  /* 0x0001960000157ab9 */ /* 0x000fe20000000800 */
[----:B------:R-:W-:Y:S01]  /*75f0*/  UMOV UR4, 0xffffffff ;  /* 0xffffffff00047882 */ /* 0x000fe20000000000 */
[----:B------:R-:W-:Y:S01]  /*7600*/  BSSY B0, `(.L_x_162) ;  /* 0x00000e2000007945 */ /* 0x000fe20003800000 */
[----:B------:R-:W-:Y:S01]  /*7610*/  USHF.L.U32 UR4, UR4, UR21, URZ ;  /* 0x0000001504047299 */ /* 0x000fe2000800063f */
[C---:B------:R-:W-:Y:S01]  /*7620*/  ISETP.NE.AND P2, PT, R5.reuse, RZ, PT ;  /* 0x000000ff0500720c */ /* 0x040fe20003f45270 */
[----:B------:R-:W-:Y:S01]  /*7630*/  IMAD.MOV.U32 R11, RZ, RZ, 0x1 ;  /* 0x00000001ff0b7424 */ /* 0x000fe200078e00ff */
[----:B------:R-:W-:Y:S01]  /*7640*/  ISETP.NE.OR P0, PT, R5, RZ, !P0 ;  /* 0x000000ff0500720c */ /* 0x000fe20004705670 */
[----:B------:R-:W-:Y:S01]  /*7650*/  ULDC UR13, c[0x0][0x600] ;  /* 0x00018000000d7ab9 */ /* 0x000fe20000000800 */
[----:B------:R-:W-:Y:S01]  /*7660*/  LOP3.LUT R19, R18, 0x2, RZ, 0xfc, !PT ;  /* 0x0000000212137812 */ /* 0x000fe200078efcff */
[----:B------:R-:W-:Y:S01]  /*7670*/  UMOV UR5, 0x1 ;  /* 0x0000000100057882 */ /* 0x000fe20000000000 */
[----:B------:R-:W-:-:S02]  /*7680*/  UIADD3 UR13, UR13, -0x1, URZ ;  /* 0xffffffff0d0d7890 */ /* 0x000fc4000fffe03f */
[----:B------:R-:W-:Y:S02]  /*7690*/  USHF.L.U32 UR21, UR5, UR21, URZ ;  /* 0x0000001505157299 */ /* 0x000fe4000800063f */
[----:B------:R-:W-:Y:S01]  /*76a0*/  ULOP3.LUT UR22, URZ, UR4, URZ, 0x33, !UPT ;  /* 0x000000043f167292 */ /* 0x000fe2000f8e333f */
[----:B------:R-:W-:Y:S01]  /*76b0*/  ULDC.64 UR14, c[0x0][0x198] ;  /* 0x00006600000e7ab9 */ /* 0x000fe20000000a00 */
[----:B0-----:R-:W-:-:S05]  /*76c0*/  VIADD R0, R0, 0x7f ;  /* 0x0000007f00007836 */ /* 0x001fca0000000000 */
[----:B------:R-:W-:-:S04]  /*76d0*/  SHF.R.S32.HI R3, RZ, 0x1f, R0 ;  /* 0x0000001fff037819 */ /* 0x000fc80000011400 */
[----:B------:R-:W-:Y:S01]  /*76e0*/  LEA.HI R3, R3, R0, RZ, 0x7 ;  /* 0x0000000003037211 */ /* 0x000fe200078f38ff */
[----:B------:R-:W-:-:S03]  /*76f0*/  IMAD.MOV.U32 R0, RZ, RZ, 0x1 ;  /* 0x00000001ff007424 */ /* 0x000fc600078e00ff */
[----:B------:R-:W-:Y:S01]  /*7700*/  SHF.R.S32.HI R12, RZ, 0x7, R3 ;  /* 0x00000007ff0c7819 */ /* 0x000fe20000011403 */
[----:B------:R-:W-:-:S04]  /*7710*/  IMAD.MOV.U32 R3, RZ, RZ, RZ ;  /* 0x000000ffff037224 */ /* 0x000fc800078e00ff */
[----:B------:R-:W-:-:S07]  /*7720*/  VIADD R10, R12, 0x1 ;  /* 0x000000010c0a7836 */ /* 0x000fce0000000000 */
.L_x_174:
[----:B------:R-:W-:-:S03]  /*7730*/  UMOV UR4, 0xffffffff ;  /* 0xffffffff00047882 */ /* 0x000fc60000000000 */
[----:B------:R-:W-:Y:S05]  /*7740*/  BRA.DIV UR4, `(.L_x_163) ;  /* 0x0000001204247947 */ /* 0x000fea000b800000 */
[----:B------:R-:W-:-:S13]  /*7750*/  ELECT P6, URZ, PT ;  /* 0x00000000003f782f */ /* 0x000fda00038c0000 */
.L_x_185:
[----:B------:R-:W0:Y:S01]  /*7760*/  LDC R4, c[0x0][0x28c] ;  /* 0x0000a300ff047b82 */ /* 0x000e220000000800 */
[----:B------:R-:W-:Y:S01]  /*7770*/  BSSY B1, `(.L_x_164) ;  /* 0x0000057000017945 */ /* 0x000fe20003800000 */
[----:B0-----:R-:W-:-:S13]  /*7780*/  ISETP.LT.OR P6, PT, R4, 0x1, !P6 ;  /* 0x000000010400780c */ /* 0x001fda00077c1670 */
[----:B------:R-:W-:Y:S05]  /*7790*/  @P6 BRA `(.L_x_165) ;  /* 0x0000000400506947 */ /* 0x000fea0003800000 */
[----:B------:R-:W-:Y:S02]  /*77a0*/  IMAD.SHL.U32 R13, R13, 0x80, RZ ;  /* 0x000000800d0d7824 */ /* 0x000fe400078e00ff */
[----:B------:R-:W-:Y:S02]  /*77b0*/  IMAD.SHL.U32 R20, R20, 0x80, RZ ;  /* 0x0000008014147824 */ /* 0x000fe400078e00ff */
[----:B------:R-:W-:Y:S02]  /*77c0*/  IMAD.MOV.U32 R21, RZ, RZ, RZ ;  /* 0x000000ffff157224 */ /* 0x000fe400078e00ff */
[----:B------:R-:W-:Y:S02]  /*77d0*/  IMAD.MOV.U32 R4, RZ, RZ, R10 ;  /* 0x000000ffff047224 */ /* 0x000fe400078e000a */
[----:B------:R-:W-:Y:S02]  /*77e0*/  IMAD.MOV.U32 R5, RZ, RZ, R0 ;  /* 0x000000ffff057224 */ /* 0x000fe400078e0000 */
[----:B------:R-:W-:-:S07]  /*77f0*/  IMAD.MOV.U32 R6, RZ, RZ, R3 ;  /* 0x000000ffff067224 */ /* 0x000fce00078e0003 */
.L_x_169:
[----:B------:R-:W0:Y:S01]  /*7800*/  S2R R14, SR_CgaCtaId ;  /* 0x00000000000e7919 */ /* 0x000e220000008800 */
[----:B------:R-:W-:Y:S01]  /*7810*/  MOV R7, 0x400 ;  /* 0x0000040000077802 */ /* 0x000fe20000000f00 */
[----:B------:R-:W1:Y:S03]  /*7820*/  @!P2 LDC R9, c[0x0][0x500] ;  /* 0x00014000ff09ab82 */ /* 0x000e660000000800 */
[----:B0-----:R-:W-:Y:S02]  /*7830*/  LEA R15, R14, R7, 0x18 ;  /* 0x000000070e0f7211 */ /* 0x001fe400078ec0ff */
[----:B------:R-:W-:-:S03]  /*7840*/  SHF.L.U32 R7, R5, 0x1f, RZ ;  /* 0x0000001f05077819 */ /* 0x000fc600000006ff */
[----:B------:R-:W-:-:S04]  /*7850*/  IMAD R14, R6, 0x8, R15 ;  /* 0x00000008060e7824 */ /* 0x000fc800078e020f */
[----:B------:R-:W0:Y:S02]  /*7860*/  SYNCS.PHASECHK.TRANS64.TRYWAIT P1, [R14+URZ+0x20], R7 ;  /* 0x000020070e0075a7 */ /* 0x000e24000802017f */
[----:B01----:R-:W-:Y:S05]  /*7870*/  @!P1 BRA `(.L_x_166) ;  /* 0x0000000c00f89947 */ /* 0x003fea0003800000 */
.L_x_186:
[----:B0-----:R-:W-:Y:S01]  /*7880*/  PRMT R7, R19, 0x9910, RZ ;  /* 0x0000991013077816 */ /* 0x001fe200000000ff */
[----:B------:R0:W-:Y:S03]  /*7890*/  @!P2 SYNCS.ARRIVE.TRANS64 RZ, [R14+URZ], R9 ;  /* 0x000000090effa9a7 */ /* 0x0001e6000800003f */
[----:B------:R-:W-:-:S13]  /*78a0*/  ISETP.NE.AND P1, PT, R7, 0x2, PT ;  /* 0x000000020700780c */ /* 0x000fda0003f25270 */
[----:B0-----:R-:W-:Y:S05]  /*78b0*/  @P1 BRA `(.L_x_167) ;  /* 0x0000000000041947 */ /* 0x001fea0003800000 */
[----:B------:R-:W-:Y:S01]  /*78c0*/  BPT.TRAP 0x1 ;  /* 0x000000040000795c */ /* 0x000fe20000300000 */
.L_x_167:
[----:B------:R-:W-:Y:S05]  /*78d0*/  @P0 BRA `(.L_x_168) ;  /* 0x0000000000040947 */ /* 0x000fea0003800000 */
[----:B------:R-:W-:Y:S01]  /*78e0*/  BPT.TRAP 0x1 ;  /* 0x000000040000795c */ /* 0x000fe20000300000 */
.L_x_168:
[----:B------:R-:W-:Y:S01]  /*78f0*/  IMAD R15, R6, 0x10000, R15 ;  /* 0x00010000060f7824 */ /* 0x000fe200078e020f */
[----:B------:R-:W-:Y:S01]  /*7900*/  R2UR UR10, R21 ;  /* 0x00000000150a72ca */ /* 0x000fe200000e0000 */
[----:B------:R-:W-:Y:S01]  /*7910*/  UIADD3 UR30, UP0, UR14, 0xf0, URZ ;  /* 0x000000f00e1e7890 */ /* 0x000fe2000ff1e03f */
[----:B------:R-:W-:Y:S01]  /*7920*/  R2UR UR9, R14 ;  /* 0x000000000e0972ca */ /* 0x000fe200000e0000 */
[----:B------:R-:W-:Y:S01]  /*7930*/  VIADD R4, R4, 0xffffffff ;  /* 0xffffffff04047836 */ /* 0x000fe20000000000 */
[----:B------:R-:W-:Y:S01]  /*7940*/  R2UR UR18, R15 ;  /* 0x000000000f1272ca */ /* 0x000fe200000e0000 */
[----:B------:R-:W-:Y:S01]  /*7950*/  UIADD3.X UR31, URZ, UR15, URZ, UP0, !UPT ;  /* 0x0000000f3f1f7290 */ /* 0x000fe200087fe43f */
[----:B------:R-:W-:Y:S01]  /*7960*/  R2UR UR11, R13 ;  /* 0x000000000d0b72ca */ /* 0x000fe200000e0000 */
[----:B------:R-:W-:Y:S01]  /*7970*/  UIADD3 UR4, UP1, UR14, 0x1f0, URZ ;  /* 0x000001f00e047890 */ /* 0x000fe2000ff3e03f */
[----:B------:R-:W-:Y:S01]  /*7980*/  R2UR UR12, R8 ;  /* 0x00000000080c72ca */ /* 0x000fe200000e0000 */
[----:B------:R-:W-:Y:S01]  /*7990*/  UMOV UR6, 0x0 ;  /* 0x0000000000067882 */ /* 0x000fe20000000000 */
[----:B------:R-:W-:Y:S01]  /*79a0*/  R2UR UR35, R20 ;  /* 0x00000000142372ca */ /* 0x000fe200000e0000 */
[----:B------:R-:W-:Y:S01]  /*79b0*/  UMOV UR7, 0x10000000 ;  /* 0x1000000000077882 */ /* 0x000fe20000000000 */
[----:B------:R-:W-:Y:S01]  /*79c0*/  UIADD3.X UR5, URZ, UR15, URZ, UP1, !UPT ;  /* 0x0000000f3f057290 */ /* 0x000fe20008ffe43f */
[----:B------:R-:W-:Y:S01]  /*79d0*/  ISETP.GT.AND P3, PT, R4, 0x1, PT ;  /* 0x000000010400780c */ /* 0x000fe20003f64270 */
[----:B------:R-:W-:Y:S01]  /*79e0*/  UIADD3 UR58, UR10, 0x20, URZ ;  /* 0x000000200a3a7890 */ /* 0x000fe2000fffe03f */
[----:B------:R-:W-:Y:S01]  /*79f0*/  VIADD R6, R6, 0x1 ;  /* 0x0000000106067836 */ /* 0x000fe20000000000 */
[----:B------:R-:W-:Y:S01]  /*7a00*/  UIADD3 UR50, UR10, 0x40, URZ ;  /* 0x000000400a327890 */ /* 0x000fe2000fffe03f */
[----:B------:R-:W-:Y:S01]  /*7a10*/  VIADD R21, R21, 0x80 ;  /* 0x0000008015157836 */ /* 0x000fe20000000000 */
[----:B------:R-:W-:-:S02]  /*7a20*/  UIADD3 UR8, UR18, 0x100, URZ ;  /* 0x0000010012087890 */ /* 0x000fc4000fffe03f */
[----:B------:R-:W-:Y:S01]  /*7a30*/  UIADD3 UR56, UR18, 0x4100, URZ ;  /* 0x0000410012387890 */ /* 0x000fe2000fffe03f */
[C---:B------:R-:W-:Y:S01]  /*7a40*/  ISETP.NE.AND P1, PT, R6.reuse, 0x4, PT ;  /* 0x000000040600780c */ /* 0x040fe20003f25270 */
[----:B------:R-:W-:Y:S02]  /*7a50*/  UIADD3 UR48, UR18, 0x8100, URZ ;  /* 0x0000810012307890 */ /* 0x000fe4000fffe03f */
[----:B------:R-:W-:Y:S01]  /*7a60*/  UIADD3 UR42, UR10, 0x60, URZ ;  /* 0x000000600a2a7890 */ /* 0x000fe2000fffe03f */
[----:B------:R-:W-:Y:S01]  /*7a70*/  SEL R14, RZ, 0x1, P1 ;  /* 0x00000001ff0e7807 */ /* 0x000fe20000800000 */
[----:B------:R-:W-:Y:S01]  /*7a80*/  UIADD3 UR40, UR18, 0xc100, URZ ;  /* 0x0000c10012287890 */ /* 0x000fe2000fffe03f */
[----:B------:R0:W-:Y:S01]  /*7a90*/  UTMALDG.3D [UR8], [UR30], desc[UR6] ;  /* 0x000006081e0075b4 */ /* 0x0001e20008011000 */
[----:B------:R-:W-:Y:S01]  /*7aa0*/  UIADD3 UR32, UR18, 0x40100, URZ ;  /* 0x0004010012207890 */ /* 0x000fe2000fffe03f */
[----:B------:R-:W-:Y:S01]  /*7ab0*/  LOP3.LUT R5, R5, R14, RZ, 0x3c, !PT ;  /* 0x0000000e05057212 */ /* 0x000fe200078e3cff */
[----:B------:R-:W-:Y:S01]  /*7ac0*/  UIADD3 UR24, UR18, 0x44100, URZ ;  /* 0x0004410012187890 */ /* 0x000fe2000fffe03f */
[----:B------:R-:W-:Y:S01]  /*7ad0*/  SEL R6, R6, RZ, P1 ;  /* 0x000000ff06067207 */ /* 0x000fe20000800000 */
[----:B------:R-:W-:Y:S01]  /*7ae0*/  UIADD3 UR16, UR18, 0x48100, URZ ;  /* 0x0004810012107890 */ /* 0x000fe2000fffe03f */
[----:B------:R-:W-:Y:S01]  /*7af0*/  UMOV UR57, UR9 ;  /* 0x0000000900397c82 */ /* 0x000fe20008000000 */
        /* <DEDUP_REMOVED lines=8> */
[----:B------:R1:W-:Y:S01]  /*7b80*/  UTMALDG.3D [UR56], [UR30], desc[UR6] ;  /* 0x000006381e0075b4 */ /* 0x0003e20008011000 */
[----:B------:R-:W-:Y:S01]  /*7b90*/  UMOV UR33, UR9 ;  /* 0x0000000900217c82 */ /* 0x000fe20008000000 */
[----:B------:R-:W-:Y:S01]  /*7ba0*/  UMOV UR34, UR10 ;  /* 0x0000000a00227c82 */ /* 0x000fe20008000000 */
[----:B------:R-:W-:Y:S01]  /*7bb0*/  UMOV UR36, UR12 ;  /* 0x0000000c00247c82 */ /* 0x000fe20008000000 */
[----:B------:R-:W-:Y:S01]  /*7bc0*/  UMOV UR25, UR9 ;  /* 0x0000000900197c82 */ /* 0x000fe20008000000 */
[----:B------:R-:W-:Y:S01]  /*7bd0*/  UMOV UR27, UR35 ;  /* 0x00000023001b7c82 */ /* 0x000fe20008000000 */
[----:B------:R-:W-:Y:S01]  /*7be0*/  UMOV UR28, UR12 ;  /* 0x0000000c001c7c82 */ /* 0x000fe20008000000 */
[----:B------:R-:W-:Y:S01]  /*7bf0*/  UMOV UR26, UR58 ;  /* 0x0000003a001a7c82 */ /* 0x000fe20008000000 */
[----:B0-----:R-:W-:Y:S01]  /*7c00*/  UIADD3 UR8, UR18, 0x4c100, URZ ;  /* 0x0004c10012087890 */ /* 0x001fe2000fffe03f */
[----:B------:R1:W-:Y:S01]  /*7c10*/  UTMALDG.3D [UR48], [UR30], desc[UR6] ;  /* 0x000006301e0075b4 */ /* 0x0003e20008011000 */
[----:B------:R-:W-:Y:S01]  /*7c20*/  UMOV UR17, UR9 ;  /* 0x0000000900117c82 */ /* 0x000fe20008000000 */
[----:B------:R-:W-:Y:S01]  /*7c30*/  UMOV UR19, UR35 ;  /* 0x0000002300137c82 */ /* 0x000fe20008000000 */
[----:B------:R-:W-:Y:S01]  /*7c40*/  UMOV UR20, UR12 ;  /* 0x0000000c00147c82 */ /* 0x000fe20008000000 */
[----:B------:R-:W-:Y:S01]  /*7c50*/  UMOV UR18, UR50 ;  /* 0x0000003200127c82 */ /* 0x000fe20008000000 */
[----:B------:R-:W-:Y:S01]  /*7c60*/  UMOV UR11, UR35 ;  /* 0x00000023000b7c82 */ /* 0x000fe20008000000 */
[----:B------:R-:W-:Y:S01]  /*7c70*/  UMOV UR10, UR42 ;  /* 0x0000002a000a7c82 */ /* 0x000fe20008000000 */
[----:B------:R1:W-:Y:S01]  /*7c80*/  UTMALDG.3D [UR40], [UR30], desc[UR6] ;  /* 0x000006281e0075b4 */ /* 0x0003e20008011000 */
[----:B------:R1:W-:Y:S01]  /*7c90*/  UTMALDG.3D [UR32], [UR4], desc[UR6] ;  /* 0x00000620040075b4 */ /* 0x0003e20008011000 */
[----:B------:R1:W-:Y:S01]  /*7ca0*/  UTMALDG.3D [UR24], [UR4], desc[UR6] ;  /* 0x00000618040075b4 */ /* 0x0003e20008011000 */
[----:B------:R1:W-:Y:S01]  /*7cb0*/  UTMALDG.3D [UR16], [UR4], desc[UR6] ;  /* 0x00000610040075b4 */ /* 0x0003e20008011000 */
[----:B------:R1:W-:Y:S02]  /*7cc0*/  UTMALDG.3D [UR8], [UR4], desc[UR6] ;  /* 0x00000608040075b4 */ /* 0x0003e40008011000 */
[----:B-1----:R-:W-:Y:S05]  /*7cd0*/  @P3 BRA `(.L_x_169) ;  /* 0xfffffff800c83947 */ /* 0x002fea000383ffff */
.L_x_165:
[----:B------:R-:W-:Y:S05]  /*7ce0*/  BSYNC B1 ;  /* 0x0000000000017941 */ /* 0x000fea0003800000 */
.L_x_164:
[----:B------:R-:W-:Y:S01]  /*7cf0*/  LOP3.LUT P3, RZ, R11, 0xff, RZ, 0xc0, !PT ;  /* 0x000000ff0bff7812 */ /* 0x000fe2000786c0ff */
[----:B------:R-:W-:Y:S01]  /*7d00*/  IMAD.IADD R3, R12, 0x1, R3 ;  /* 0x000000010c037824 */ /* 0x000fe200078e0203 */
[----:B------:R-:W-:Y:S01]  /*7d10*/  IADD3 R16, P4, R16, UR38, RZ ;  /* 0x0000002610107c10 */ /* 0x000fe2000ff9e0ff */
[----:B------:R-:W-:Y:S01]  /*7d20*/  ULDC.64 UR4, c[0x0][0x650] ;  /* 0x0001940000047ab9 */ /* 0x000fe20000000a00 */
[----:B------:R-:W-:Y:S01]  /*7d30*/  BSSY B1, `(.L_x_170) ;  /* 0x000006c000017945 */ /* 0x000fe20003800000 */
[----:B------:R-:W-:Y:S01]  /*7d40*/  IMAD.MOV.U32 R13, RZ, RZ, -0x1 ;  /* 0xffffffffff0d7424 */ /* 0x000fe200078e00ff */
[----:B------:R-:W-:Y:S01]  /*7d50*/  ISETP.GT.U32.AND P1, PT, R3, 0x3, PT ;  /* 0x000000030300780c */ /* 0x000fe20003f24070 */
[----:B------:R-:W-:Y:S01]  /*7d60*/  IMAD.MOV.U32 R20, RZ, RZ, -0x1 ;  /* 0xffffffffff147424 */ /* 0x000fe200078e00ff */
[----:B------:R-:W-:Y:S01]  /*7d70*/  SHF.R.U32.HI R4, RZ, 0x2, R3 ;  /* 0x00000002ff047819 */ /* 0x000fe20000011603 */
[----:B------:R-:W-:Y:S01]  /*7d80*/  IMAD.MOV.U32 R8, RZ, RZ, -0x1 ;  /* 0xffffffffff087424 */ /* 0x000fe200078e00ff */
[----:B------:R-:W-:-:S02]  /*7d90*/  ISETP.LT.U32.AND P1, PT, R12, 0x4, P1 ;  /* 0x000000040c00780c */ /* 0x000fc40000f21070 */
[----:B------:R-:W-:Y:S01]  /*7da0*/  IADD3.X R17, R17, UR37, RZ, P4, !PT ;  /* 0x0000002511117c10 */ /* 0x000fe2000a7fe4ff */
[----:B------:R-:W0:Y:S01]  /*7db0*/  @P3 S2R R6, SR_CgaCtaId ;  /* 0x0000000000063919 */ /* 0x000e220000008800 */
[----:B------:R-:W-:Y:S02]  /*7dc0*/  @P3 MOV R5, 0x400 ;  /* 0x0000040000053802 */ /* 0x000fe40000000f00 */
[----:B------:R-:W-:Y:S02]  /*7dd0*/  ISETP.GE.U32.AND P4, PT, R16, UR4, PT ;  /* 0x0000000410007c0c */ /* 0x000fe4000bf86070 */
[----:B------:R-:W-:Y:S02]  /*7de0*/  LOP3.LUT R4, R4, 0x1, RZ, 0xc0, !PT ;  /* 0x0000000104047812 */ /* 0x000fe400078ec0ff */
[----:B------:R-:W-:Y:S02]  /*7df0*/  LOP3.LUT R3, R3, 0x3, RZ, 0xc0, !PT ;  /* 0x0000000303037812 */ /* 0x000fe400078ec0ff */
[----:B------:R-:W-:-:S02]  /*7e00*/  PRMT R11, RZ, 0x7610, R11 ;  /* 0x00007610ff0b7816 */ /* 0x000fc4000000000b */
[----:B0-----:R-:W-:-:S04]  /*7e10*/  @P3 LEA R5, R6, R5, 0x18 ;  /* 0x0000000506053211 */ /* 0x001fc800078ec0ff */
[----:B------:R0:W-:Y:S01]  /*7e20*/  @P3 SYNCS.ARRIVE.TRANS64.A1T0 RZ, [R5+URZ+0x58], RZ ;  /* 0x000058ff05ff39a7 */ /* 0x0001e2000810003f */
[----:B------:R-:W-:-:S04]  /*7e30*/  ISETP.NE.U32.AND P3, PT, R4, 0x1, PT ;  /* 0x000000010400780c */ /* 0x000fc80003f65070 */
[----:B------:R-:W-:Y:S02]  /*7e40*/  ISETP.GT.U32.AND P3, PT, R12, 0x3, !P3 ;  /* 0x000000030c00780c */ /* 0x000fe40005f64070 */
[----:B0-----:R-:W-:Y:S02]  /*7e50*/  SEL R5, RZ, 0x1, !P1 ;  /* 0x00000001ff057807 */ /* 0x001fe40004800000 */
[----:B------:R-:W-:Y:S02]  /*7e60*/  ISETP.GE.U32.AND.EX P1, PT, R17, UR5, PT, P4 ;  /* 0x0000000511007c0c */ /* 0x000fe4000bf26140 */
[----:B------:R-:W-:-:S04]  /*7e70*/  SEL R4, RZ, 0x1, !P3 ;  /* 0x00000001ff047807 */ /* 0x000fc80005800000 */
[----:B------:R-:W-:Y:S02]  /*7e80*/  LOP3.LUT R0, R4, R0, R5, 0x96, !PT ;  /* 0x0000000004007212 */ /* 0x000fe400078e9605 */
[----:B------:R-:W-:-:S05]  /*7e90*/  PRMT R4, RZ, 0x7610, R4 ;  /* 0x00007610ff047816 */ /* 0x000fca0000000004 */
[----:B------:R-:W-:Y:S05]  /*7ea0*/  @P1 BRA `(.L_x_171) ;  /* 0x0000000400501947 */ /* 0x000fea0003800000 */
[----:B------:R-:W-:Y:S01]  /*7eb0*/  ULDC.64 UR4, c[0x0][0x628] ;  /* 0x00018a0000047ab9 */ /* 0x000fe20000000a00 */
[----:B------:R-:W0:Y:S01]  /*7ec0*/  S2R R14, SR_CTAID.X ;  /* 0x00000000000e7919 */ /* 0x000e220000002500 */
[----:B------:R-:W-:Y:S01]  /*7ed0*/  ISETP.NE.U32.AND P1, PT, RZ, UR4, PT ;  /* 0x00000004ff007c0c */ /* 0x000fe2000bf25070 */
[----:B------:R-:W-:Y:S01]  /*7ee0*/  ULDC UR7, c[0x0][0x630] ;  /* 0x00018c0000077ab9 */ /* 0x000fe20000000800 */
[----:B------:R-:W-:Y:S01]  /*7ef0*/  IMAD.MOV.U32 R4, RZ, RZ, R16 ;  /* 0x000000ffff047224 */ /* 0x000fe200078e0010 */
[----:B------:R-:W1:Y:S01]  /*7f00*/  S2R R13, SR_CTAID.Y ;  /* 0x00000000000d7919 */ /* 0x000e620000002600 */
[----:B------:R-:W-:Y:S01]  /*7f10*/  ISETP.NE.AND.EX P1, PT, RZ, UR5, PT, P1 ;  /* 0x00000005ff007c0c */ /* 0x000fe2000bf25310 */
[----:B------:R-:W-:-:S12]  /*7f20*/  IMAD.MOV.U32 R5, RZ, RZ, R17 ;  /* 0x000000ffff057224 */ /* 0x000fd800078e0011 */
[----:B------:R-:W-:Y:S05]  /*7f30*/  @!P1 BRA `(.L_x_172) ;  /* 0x0000000000289947 */ /* 0x000fea0003800000 */
[----:B------:R-:W-:Y:S02]  /*7f40*/  ULDC UR6, c[0x0][0x634] ;  /* 0x00018d0000067ab9 */ /* 0x000fe40000000800 */
[----:B------:R-:W-:-:S05]  /*7f50*/  IADD3 R9, P1, R16, UR6, RZ ;  /* 0x0000000610097c10 */ /* 0x000fca000ff3e0ff */
[----:B------:R-:W-:-:S04]  /*7f60*/  IMAD.X R15, RZ, RZ, R17, P1 ;  /* 0x000000ffff0f7224 */ /* 0x000fc800008e0611 */
[----:B------:R-:W-:-:S04]  /*7f70*/  IMAD.WIDE.U32 R6, R15, UR4, RZ ;  /* 0x000000040f067c25 */ /* 0x000fc8000f8e00ff */
[----:B------:R-:W-:-:S04]  /*7f80*/  IMAD.WIDE.U32 R6, P1, R9, UR5, R6 ;  /* 0x0000000509067c25 */ /* 0x000fc8000f820006 */
[----:B------:R-:W-:-:S04]  /*7f90*/  IMAD.WIDE.U32 R8, R9, UR4, RZ ;  /* 0x0000000409087c25 */ /* 0x000fc8000f8e00ff */
[----:B------:R-:W-:Y:S01]  /*7fa0*/  IMAD.X R5, RZ, RZ, RZ, P1 ;  /* 0x000000ffff057224 */ /* 0x000fe200008e06ff */
[----:B------:R-:W-:Y:S01]  /*7fb0*/  IADD3 RZ, P1, R9, R6, RZ ;  /* 0x0000000609ff7210 */ /* 0x000fe20007f3e0ff */
[----:B------:R-:W-:-:S04]  /*7fc0*/  IMAD.MOV.U32 R4, RZ, RZ, R7 ;  /* 0x000000ffff047224 */ /* 0x000fc800078e0007 */
[----:B------:R-:W-:-:S08]  /*7fd0*/  IMAD.WIDE.U32.X R4, R15, UR5, R4, P1 ;  /* 0x000000050f047c25 */ /* 0x000fd000088e0404 */
.L_x_172:
[--C-:B------:R-:W-:Y:S01]  /*7fe0*/  SHF.R.U64 R8, R4, UR7, R5.reuse ;  /* 0x0000000704087c19 */ /* 0x100fe20008001205 */
[----:B------:R-:W-:Y:S01]  /*7ff0*/  ULDC.64 UR4, c[0x0][0x620] ;  /* 0x0001880000047ab9 */ /* 0x000fe20000000a00 */
[----:B------:R-:W-:Y:S01]  /*8000*/  SHF.R.U32.HI R4, RZ, UR7, R5 ;  /* 0x00000007ff047c19 */ /* 0x000fe20008011605 */
[----:B------:R-:W2:Y:S01]  /*8010*/  LDC R25, c[0x0][0x144] ;  /* 0x00005100ff197b82 */ /* 0x000ea20000000800 */
[----:B------:R-:W-:Y:S01]  /*8020*/  IADD3 R7, P1, RZ, -R8, RZ ;  /* 0x80000008ff077210 */ /* 0x000fe20007f3e0ff */
[----:B------:R-:W-:Y:S01]  /*8030*/  ULDC.64 UR8, c[0x0][0x640] ;  /* 0x0001900000087ab9 */ /* 0x000fe20000000a00 */
[----:B0-----:R-:W-:Y:S01]  /*8040*/  I2FP.F32.U32 R9, R14 ;  /* 0x0000000e00097245 */ /* 0x001fe20000201000 */
[----:B------:R-:W-:Y:S02]  /*8050*/  ULDC UR6, c[0x0][0x608] ;  /* 0x0001820000067ab9 */ /* 0x000fe40000000800 */
[----:B------:R-:W-:Y:S01]  /*8060*/  IMAD.X R4, RZ, RZ, ~R4, P1 ;  /* 0x000000ffff047224 */ /* 0x000fe200008e0e04 */
[----:B------:R-:W-:Y:S01]  /*8070*/  ISETP.NE.U32.AND P1, PT, RZ, UR8, PT ;  /* 0x00000008ff007c0c */ /* 0x000fe2000bf25070 */
[----:B------:R-:W0:Y:S02]  /*8080*/  LDC R20, c[0x0][0x148] ;  /* 0x00005200ff147b82 */ /* 0x000e240000000800 */
[----:B------:R-:W-:Y:S01]  /*8090*/  IMAD R6, R4, UR4, RZ ;  /* 0x0000000404067c24 */ /* 0x000fe2000f8e02ff */
[----:B------:R-:W-:Y:S01]  /*80a0*/  ISETP.NE.AND.EX P1, PT, RZ, UR9, PT, P1 ;  /* 0x00000009ff007c0c */ /* 0x000fe2000bf25310 */
[----:B------:R-:W-:Y:S01]  /*80b0*/  IMAD.WIDE.U32 R4, R7, UR4, R16 ;  /* 0x0000000407047c25 */ /* 0x000fe2000f8e0010 */
[----:B------:R-:W-:-:S03]  /*80c0*/  ULDC UR4, c[0x0][0x150] ;  /* 0x0000540000047ab9 */ /* 0x000fc60000000800 */
[----:B------:R-:W-:Y:S02]  /*80d0*/  IMAD R7, R7, UR5, R6 ;  /* 0x0000000507077c24 */ /* 0x000fe4000f8e0206 */
[----:B------:R-:W-:Y:S01]  /*80e0*/  FMUL R6, R9, UR4 ;  /* 0x0000000409067c20 */ /* 0x000fe20008400000 */
[----:B------:R-:W-:Y:S01]  /*80f0*/  ULDC UR4, c[0x0][0x618] ;  /* 0x0001860000047ab9 */ /* 0x000fe20000000800 */
[----:B------:R-:W-:Y:S01]  /*8100*/  ULDC UR5, c[0x0][0x154] ;  /* 0x0000550000057ab9 */ /* 0x000fe20000000800 */
[----:B------:R-:W-:-:S03]  /*8110*/  IMAD.IADD R5, R5, 0x1, R7 ;  /* 0x0000000105057824 */ /* 0x000fc600078e0207 */
[----:B------:R-:W3:Y:S02]  /*8120*/  F2I.U32.TRUNC.NTZ R6, R6 ;  /* 0x0000000600067305 */ /* 0x000ee4000020f000 */
[----:B------:R-:W-:Y:S02]  /*8130*/  SHF.R.U64 R9, R4, UR4, R5 ;  /* 0x0000000404097c19 */ /* 0x000fe40008001205 */
[----:B-1----:R-:W-:-:S05]  /*8140*/  I2FP.F32.U32 R4, R13 ;  /* 0x0000000d00047245 */ /* 0x002fca0000201000 */
[----:B------:R-:W-:Y:S01]  /*8150*/  FMUL R22, R4, UR5 ;  /* 0x0000000504167c20 */ /* 0x000fe20008400000 */
[----:B------:R-:W-:Y:S01]  /*8160*/  SHF.R.U32.HI R4, RZ, UR4, R5 ;  /* 0x00000004ff047c19 */ /* 0x000fe20008011605 */
[----:B------:R-:W-:-:S03]  /*8170*/  ULDC UR4, c[0x0][0x658] ;  /* 0x0001960000047ab9 */ /* 0x000fc60000000800 */
[--C-:B------:R-:W-:Y:S01]  /*8180*/  SHF.R.U64 R21, R9, UR6, R4.reuse ;  /* 0x0000000609157c19 */ /* 0x100fe20008001204 */
[----:B------:R-:W1:Y:S01]  /*8190*/  F2I.U32.TRUNC.NTZ R22, R22 ;  /* 0x0000001600167305 */ /* 0x000e62000020f000 */
[----:B------:R-:W-:Y:S01]  /*81a0*/  SHF.R.U32.HI R4, RZ, UR6, R4 ;  /* 0x00000006ff047c19 */ /* 0x000fe20008011604 */
[----:B---3--:R-:W-:-:S03]  /*81b0*/  IMAD.MOV R6, RZ, RZ, -R6 ;  /* 0x000000ffff067224 */ /* 0x008fc600078e0a06 */
[----:B------:R-:W-:Y:S01]  /*81c0*/  SHF.R.U64 R15, R21, UR4, R4 ;  /* 0x00000004150f7c19 */ /* 0x000fe20008001204 */
[----:B--2---:R-:W-:Y:S01]  /*81d0*/  IMAD R14, R25, R6, R14 ;  /* 0x00000006190e7224 */ /* 0x004fe200078e020e */
[----:B------:R-:W-:-:S03]  /*81e0*/  SHF.R.U32.HI R23, RZ, UR4, R4 ;  /* 0x00000004ff177c19 */ /* 0x000fc60008011604 */
[----:B------:R-:W-:Y:S02]  /*81f0*/  IMAD.MOV.U32 R4, RZ, RZ, R15 ;  /* 0x000000ffff047224 */ /* 0x000fe400078e000f */
[----:B------:R-:W-:Y:S01]  /*8200*/  IMAD.MOV.U32 R5, RZ, RZ, R23 ;  /* 0x000000ffff057224 */ /* 0x000fe200078e0017 */
[----:B-1----:R-:W-:Y:S06]  /*8210*/  @!P1 BRA `(.L_x_173) ;  /* 0x0000000000289947 */ /* 0x002fec0003800000 */
[----:B------:R-:W-:Y:S02]  /*8220*/  ULDC UR4, c[0x0][0x64c] ;  /* 0x0001930000047ab9 */ /* 0x000fe40000000800 */
[----:B------:R-:W-:-:S05]  /*8230*/  IADD3 R5, P1, R15, UR4, RZ ;  /* 0x000000040f057c10 */ /* 0x000fca000ff3e0ff */
[----:B------:R-:W-:-:S04]  /*8240*/  IMAD.X R23, RZ, RZ, R23, P1 ;  /* 0x000000ffff177224 */ /* 0x000fc800008e0617 */
[----:B------:R-:W-:-:S04]  /*8250*/  IMAD.WIDE.U32 R6, R23, UR8, RZ ;  /* 0x0000000817067c25 */ /* 0x000fc8000f8e00ff */
[----:B------:R-:W-:-:S04]  /*8260*/  IMAD.WIDE.U32 R6, P1, R5, UR9, R6 ;  /* 0x0000000905067c25 */ /* 0x000fc8000f820006 */
[----:B------:R-:W-:-:S04]  /*8270*/  IMAD.WIDE.U32 R4, R5, UR8, RZ ;  /* 0x0000000805047c25 */ /* 0x000fc8000f8e00ff */
[----:B------:R-:W-:Y:S01]  /*8280*/  IMAD.MOV.U32 R4, RZ, RZ, R7 ;  /* 0x000000ffff047224 */ /* 0x000fe200078e0007 */
[----:B------:R-:W-:Y:S01]  /*8290*/  IADD3 RZ, P3, R5, R6, RZ ;  /* 0x0000000605ff7210 */ /* 0x000fe20007f7e0ff */
[----:B------:R-:W-:-:S04]  /*82a0*/  IMAD.X R5, RZ, RZ, RZ, P1 ;  /* 0x000000ffff057224 */ /* 0x000fc800008e06ff */
[----:B------:R-:W-:-:S08]  /*82b0*/  IMAD.WIDE.U32.X R4, R23, UR9, R4, P3 ;  /* 0x0000000917047c25 */ /* 0x000fd000098e0404 */
.L_x_173:
[----:B------:R-:W-:Y:S01]  /*82c0*/  ISETP.NE.AND P1, PT, R2, 0x1, PT ;  /* 0x000000010200780c */ /* 0x000fe20003f25270 */
[----:B------:R-:W-:Y:S01]  /*82d0*/  ULDC UR4, c[0x0][0x648] ;  /* 0x0001920000047ab9 */ /* 0x000fe20000000800 */
[----:B------:R-:W-:Y:S01]  /*82e0*/  LOP3.LUT R21, R21, UR22, RZ, 0xc0, !PT ;  /* 0x0000001615157c12 */ /* 0x000fe2000f8ec0ff */
[----:B------:R-:W-:Y:S01]  /*82f0*/  IMAD.MOV R22, RZ, RZ, -R22 ;  /* 0x000000ffff167224 */ /* 0x000fe200078e0a16 */
[----:B------:R-:W-:Y:S01]  /*8300*/  SHF.R.U64 R4, R4, UR4, R5 ;  /* 0x0000000404047c19 */ /* 0x000fe20008001205 */
[----:B------:R-:W-:Y:S01]  /*8310*/  ULDC UR4, c[0x0][0x638] ;  /* 0x00018e0000047ab9 */ /* 0x000fe20000000800 */
[----:B------:R-:W-:Y:S01]  /*8320*/  ULDC UR5, c[0x0][0x610] ;  /* 0x0001840000057ab9 */ /* 0x000fe20000000800 */
[----:B------:R-:W-:Y:S02]  /*8330*/  IMAD.MOV.U32 R5, RZ, RZ, 0x1 ;  /* 0x00000001ff057424 */ /* 0x000fe400078e00ff */
[----:B------:R-:W-:Y:S02]  /*8340*/  IMAD.MOV R6, RZ, RZ, -R4 ;  /* 0x000000ffff067224 */ /* 0x000fe400078e0a04 */
[----:B------:R-:W-:Y:S01]  /*8350*/  IMAD R21, R4, UR21, R21 ;  /* 0x0000001504157c24 */ /* 0x000fe2000f8e0215 */
[----:B------:R-:W-:Y:S01]  /*8360*/  LOP3.LUT R4, R9, UR13, RZ, 0xc0, !PT ;  /* 0x0000000d09047c12 */ /* 0x000fe2000f8ec0ff */
[----:B0-----:R-:W-:-:S02]  /*8370*/  @P1 IMAD R14, R20, R22, R13 ;  /* 0x00000016140e1224 */ /* 0x001fc400078e020d */
[----:B------:R-:W-:Y:S01]  /*8380*/  IMAD R15, R6, UR4, R15 ;  /* 0x00000004060f7c24 */ /* 0x000fe2000f8e020f */
[----:B------:R-:W-:Y:S01]  /*8390*/  ULDC UR4, c[0x0][0x600] ;  /* 0x0001800000047ab9 */ /* 0x000fe20000000800 */
[----:B------:R-:W-:Y:S02]  /*83a0*/  IMAD R14, R21, UR5, R14 ;  /* 0x00000005150e7c24 */ /* 0x000fe4000f8e020e */
[--C-:B------:R-:W-:Y:S01]  /*83b0*/  IMAD R15, R15, UR4, R4.reuse ;  /* 0x000000040f0f7c24 */ /* 0x100fe2000f8e0204 */
[----:B------:R-:W-:-:S04]  /*83c0*/  PRMT R4, R5, 0x7610, R4 ;  /* 0x0000761005047816 */ /* 0x000fc80000000004 */
[----:B------:R-:W-:Y:S02]  /*83d0*/  SEL R20, R15, R14, !P1 ;  /* 0x0000000e0f147207 */ /* 0x000fe40004800000 */
[----:B------:R-:W-:-:S07]  /*83e0*/  SEL R13, R14, R15, !P1 ;  /* 0x0000000f0e0d7207 */ /* 0x000fce0004800000 */
.L_x_171:
[----:B------:R-:W-:Y:S05]  /*83f0*/  BSYNC B1 ;  /* 0x0000000000017941 */ /* 0x000fea0003800000 */
.L_x_170:
[----:B------:R-:W-:-:S13]  /*8400*/  LOP3.LUT P1, RZ, R4, 0xff, RZ, 0xc0, !PT ;  /* 0x000000ff04ff7812 */ /* 0x000fda000782c0ff */
[----:B------:R-:W-:Y:S05]  /*8410*/  @P1 BRA `(.L_x_174) ;  /* 0xfffffff000c41947 */ /* 0x000fea000383ffff */
[----:B------:R-:W-:Y:S05]  /*8420*/  BSYNC B0 ;  /* 0x0000000000007941 */ /* 0x000fea0003800000 */
.L_x_162:
[----:B------:R-:W-:-:S03]  /*8430*/  UMOV UR4, 0xffffffff ;  /* 0xffffffff00047882 */ /* 0x000fc60000000000 */
[----:B------:R-:W-:Y:S05]  /*8440*/  BRA.DIV UR4, `(.L_x_175) ;  /* 0x0000000604187947 */ /* 0x000fea000b800000 */
[----:B------:R-:W-:-:S13]  /*8450*/  ELECT P6, URZ, PT ;  /* 0x00000000003f782f */ /* 0x000fda00038c0000 */
.L_x_189:
[----:B------:R-:W-:Y:S04]  /*8460*/  BSSY B0, `(.L_x_176) ;  /* 0x000002b000007945 */ /* 0x000fe80003800000 */
[----:B------:R-:W-:Y:S05]  /*8470*/  @!P6 BRA `(.L_x_177) ;  /* 0x0000000000a4e947 */ /* 0x000fea0003800000 */
[----:B------:R-:W-:-:S04]  /*8480*/  LOP3.LUT R18, R18, 0x2, RZ, 0xfc, !PT ;  /* 0x0000000212127812 */ /* 0x000fc800078efcff */
[----:B------:R-:W-:-:S13]  /*8490*/  ISETP.NE.AND P0, PT, R18, 0x3, PT ;  /* 0x000000031200780c */ /* 0x000fda0003f05270 */
[----:B------:R-:W-:Y:S05]  /*84a0*/  @!P0 BRA `(.L_x_178) ;  /* 0x0000000000048947 */ /* 0x000fea0003800000 */
[----:B------:R-:W-:Y:S01]  /*84b0*/  BPT.TRAP 0x1 ;  /* 0x000000040000795c */ /* 0x000fe20000300000 */
.L_x_178:
[----:B------:R-:W0:Y:S01]  /*84c0*/  S2R R5, SR_CgaCtaId ;  /* 0x0000000000057919 */ /* 0x000e220000008800 */
[----:B------:R-:W-:Y:S02]  /*84d0*/  MOV R2, 0x400 ;  /* 0x0000040000027802 */ /* 0x000fe40000000f00 */
[----:B------:R-:W-:Y:S02]  /*84e0*/  SHF.L.U32 R4, R0, 0x1f, RZ ;  /* 0x0000001f00047819 */ /* 0x000fe400000006ff */
[----:B0-----:R-:W-:-:S05]  /*84f0*/  LEA R2, R5, R2, 0x18 ;  /* 0x0000000205027211 */ /* 0x001fca00078ec0ff */
[----:B------:R-:W-:-:S04]  /*8500*/  VIADD R2, R2, 0x20 ;  /* 0x0000002002027836 */ /* 0x000fc80000000000 */
[C---:B------:R-:W-:Y:S02]  /*8510*/  IMAD R7, R3.reuse, 0x8, R2 ;  /* 0x0000000803077824 */ /* 0x040fe400078e0202 */
[----:B------:R-:W-:Y:S02]  /*8520*/  VIADD R3, R3, 0x1 ;  /* 0x0000000103037836 */ /* 0x000fe40000000000 */
[----:B------:R-:W0:Y:S03]  /*8530*/  SYNCS.PHASECHK.TRANS64.TRYWAIT P0, [R7+URZ], R4 ;  /* 0x00000004070075a7 */ /* 0x000e26000800017f */
[----:B------:R-:W-:-:S04]  /*8540*/  ISETP.NE.AND P1, PT, R3, 0x4, PT ;  /* 0x000000040300780c */ /* 0x000fc80003f25270 */
[----:B------:R-:W-:Y:S02]  /*8550*/  SEL R5, RZ, 0x1, P1 ;  /* 0x00000001ff057807 */ /* 0x000fe40000800000 */
[----:B------:R-:W-:Y:S02]  /*8560*/  SEL R3, R3, RZ, P1 ;  /* 0x000000ff03037207 */ /* 0x000fe40000800000 */
[----:B------:R-:W-:-:S03]  /*8570*/  LOP3.LUT R6, R0, R5, RZ, 0x3c, !PT ;  /* 0x0000000500067212 */ /* 0x000fc600078e3cff */
[----:B------:R-:W-:Y:S01]  /*8580*/  IMAD R8, R3, 0x8, R2 ;  /* 0x0000000803087824 */ /* 0x000fe200078e0202 */
[----:B------:R-:W-:Y:S01]  /*8590*/  SHF.L.U32 R5, R6, 0x1f, RZ ;  /* 0x0000001f06057819 */ /* 0x000fe200000006ff */
[----:B0-----:R-:W-:Y:S06]  /*85a0*/  @!P0 BRA `(.L_x_179) ;  /* 0x0000000000e08947 */ /* 0x001fec0003800000 */
.L_x_190:
[----:B------:R-:W1:Y:S01]  /*85b0*/  SYNCS.PHASECHK.TRANS64.TRYWAIT P0, [R8+URZ], R5 ;  /* 0x00000005080075a7 */ /* 0x000e62000800017f */
[----:B------:R-:W-:-:S05]  /*85c0*/  VIADD R0, R3, 0x1 ;  /* 0x0000000103007836 */ /* 0x000fca0000000000 */
[----:B------:R-:W-:-:S04]  /*85d0*/  ISETP.NE.AND P1, PT, R0, 0x4, PT ;  /* 0x000000040000780c */ /* 0x000fc80003f25270 */
[----:B------:R-:W-:Y:S02]  /*85e0*/  SEL R3, RZ, 0x1, P1 ;  /* 0x00000001ff037807 */ /* 0x000fe40000800000 */
[----:B0-----:R-:W-:Y:S02]  /*85f0*/  SEL R7, R0, RZ, P1 ;  /* 0x000000ff00077207 */ /* 0x001fe40000800000 */
[----:B------:R-:W-:-:S03]  /*8600*/  LOP3.LUT R9, R6, R3, RZ, 0x3c, !PT ;  /* 0x0000000306097212 */ /* 0x000fc600078e3cff */
[----:B------:R-:W-:Y:S01]  /*8610*/  IMAD R11, R7, 0x8, R2 ;  /* 0x00000008070b7824 */ /* 0x000fe200078e0202 */
[----:B------:R-:W-:Y:S01]  /*8620*/  SHF.L.U32 R6, R9, 0x1f, RZ ;  /* 0x0000001f09067819 */ /* 0x000fe200000006ff */
[----:B-1----:R-:W-:Y:S06]  /*8630*/  @!P0 BRA `(.L_x_180) ;  /* 0x0000000000d08947 */ /* 0x002fec0003800000 */
.L_x_191:
[----:B------:R-:W1:Y:S01]  /*8640*/  SYNCS.PHASECHK.TRANS64.TRYWAIT P0, [R11+URZ], R6 ;  /* 0x000000060b0075a7 */ /* 0x000e62000800017f */
[----:B------:R-:W-:-:S05]  /*8650*/  VIADD R0, R7, 0x1 ;  /* 0x0000000107007836 */ /* 0x000fca0000000000 */
[----:B------:R-:W-:-:S04]  /*8660*/  ISETP.NE.AND P1, PT, R0, 0x4, PT ;  /* 0x000000040000780c */ /* 0x000fc80003f25270 */
[----:B------:R-:W-:Y:S02]  /*8670*/  SEL R4, RZ, 0x1, P1 ;  /* 0x00000001ff047807 */ /* 0x000fe40000800000 */
[----:B------:R-:W-:Y:S02]  /*8680*/  SEL R3, R0, RZ, P1 ;  /* 0x000000ff00037207 */ /* 0x000fe40000800000 */
[----:B------:R-:W-:Y:S01]  /*8690*/  LOP3.LUT R0, R9, R4, RZ, 0x3c, !PT ;  /* 0x0000000409007212 */ /* 0x000fe200078e3cff */
[----:B-1----:R-:W-:Y:S06]  /*86a0*/  @!P0 BRA `(.L_x_181) ;  /* 0x0000000000c88947 */ /* 0x002fec0003800000 */
.L_x_192:
[----:B------:R-:W-:Y:S01]  /*86b0*/  IMAD R3, R3, 0x8, R2 ;  /* 0x0000000803037824 */ /* 0x000fe200078e0202 */
[----:B------:R-:W-:-:S07]  /*86c0*/  SHF.L.U32 R0, R0, 0x1f, RZ ;  /* 0x0000001f00007819 */ /* 0x000fce00000006ff */
.L_x_182:
[----:B--2---:R2:W3:Y:S02]  /*86d0*/  SYNCS.PHASECHK.TRANS64.TRYWAIT P0, [R3+URZ], R0 ;  /* 0x00000000030075a7 */ /* 0x0044e4000800017f */
[----:B---3--:R-:W-:Y:S05]  /*86e0*/  @!P0 NANOSLEEP.SYNCS 0x989680 ;  /* 0x009896800000895d */ /* 0x008fea0003900000 */
[----:B------:R-:W3:Y:S02]  /*86f0*/  @!P0 SYNCS.PHASECHK.TRANS64 P0, [R3+URZ], R0 ;  /* 0x00000000030085a7 */ /* 0x000ee4000800007f */
[----:B---3--:R-:W-:Y:S05]  /*8700*/  @!P0 BRA `(.L_x_182) ;  /* 0xfffffffc00f08947 */ /* 0x008fea000383ffff */
.L_x_177:
[----:B------:R-:W-:Y:S05]  /*8710*/  BSYNC B0 ;  /* 0x0000000000007941 */ /* 0x000fea0003800000 */
.L_x_176:
[----:B------:R-:W-:Y:S05]  /*8720*/  EXIT ;  /* 0x000000000000794d */ /* 0x000fea0003800000 */
.L_x_17:
[----:B-1----:R1:W2:Y:S02]  /*8730*/  SYNCS.PHASECHK.TRANS64.TRYWAIT P1, [R3+URZ], R0 ;  /* 0x00000000030075a7 */ /* 0x0022a4000802017f */
[----:B--2---:R-:W-:Y:S05]  /*8740*/  @!P1 NANOSLEEP.SYNCS 0x989680 ;  /* 0x009896800000995d */ /* 0x004fea0003900000 */
[----:B------:R-:W2:Y:S02]  /*8750*/  @!P1 SYNCS.PHASECHK.TRANS64 P1, [R3+URZ], R0 ;  /* 0x00000000030095a7 */ /* 0x000ea4000802007f */
[----:B--2---:R-:W-:Y:S05]  /*8760*/  @!P1 BRA `(.L_x_17) ;  /* 0xfffffffc00f09947 */ /* 0x004fea000383ffff */
[----:B------:R-:W-:Y:S05]  /*8770*/  BRA `(.L_x_16) ;  /* 0xffffff8c004c7947 */ /* 0x000fea000383ffff */
.L_x_22:
[----:B-1----:R-:W-:-:S04]  /*8780*/  IMAD.U32 R4, RZ, RZ, UR4 ;  /* 0x00000004ff047e24 */ /* 0x002fc8000f8e00ff */
[----:B------:R1:W2:Y:S03]  /*8790*/  SYNCS.PHASECHK.TRANS64.TRYWAIT P1, [R4+URZ], R3 ;  /* 0x00000003040075a7 */ /* 0x0002a6000802017f */
[----:B--2---:R-:W-:Y:S05]  /*87a0*/  @!P1 NANOSLEEP.SYNCS 0x989680 ;  /* 0x009896800000995d */ /* 0x004fea0003900000 */
[----:B------:R-:W2:Y:S02]  /*87b0*/  @!P1 SYNCS.PHASECHK.TRANS64 P1, [R4+URZ], R3 ;  /* 0x00000003040095a7 */ /* 0x000ea4000802007f */
[----:B--2---:R-:W-:Y:S05]  /*87c0*/  @!P1 BRA `(.L_x_22) ;  /* 0xfffffffc00ec9947 */ /* 0x004fea000383ffff */
[----:B------:R-:W-:Y:S05]  /*87d0*/  BRA `(.L_x_21) ;  /* 0xffffff9400707947 */ /* 0x000fea000383ffff */
.L_x_163:
[----:B------:R-:W-:Y:S01]  /*87e0*/  BSSY B1, `(.L_x_183) ;  /* 0x0000006000017945 */ /* 0x000fe20003800000 */
[----:B------:R-:W-:-:S07]  /*87f0*/  IMAD.MOV.U32 R15, RZ, RZ, -0x1 ;  /* 0xffffffffff0f7424 */ /* 0x000fce00078e00ff */
[----:B------:R-:W-:Y:S05]  /*8800*/  WARPSYNC.COLLECTIVE R15, `(.L_x_184) ;  /* 0x000000000f0c7348 */ /* 0x000fea0003c00000 */
[----:B------:R-:W-:Y:S02]  /*8810*/  ELECT P6, UR62, PT ;  /* 0x00000000003e782f */ /* 0x000fe400038c0000 */
[----:B------:R-:W-:Y:S01]  /*8820*/  MOV R14, UR62 ;  /* 0x0000003e000e7c02 */ /* 0x000fe20008000f00 */
[----:B------:R-:W-:Y:S10]  /*8830*/  ENDCOLLECTIVE ;  /* 0x000000000000791b */ /* 0x000ff40003800000 */
.L_x_184:
[----:B------:R-:W-:Y:S05]  /*8840*/  BSYNC B1 ;  /* 0x0000000000017941 */ /* 0x000fea0003800000 */
.L_x_183:
[----:B------:R-:W-:Y:S05]  /*8850*/  BRA `(.L_x_185) ;  /* 0xffffffec00c07947 */ /* 0x000fea000383ffff */
.L_x_166:
[----:B0-----:R0:W1:Y:S02]  /*8860*/  SYNCS.PHASECHK.TRANS64.TRYWAIT P1, [R14+URZ+0x20], R7 ;  /* 0x000020070e0075a7 */ /* 0x001064000802017f */
[----:B-1----:R-:W-:Y:S05]  /*8870*/  @!P1 NANOSLEEP.SYNCS 0x989680 ;  /* 0x009896800000995d */ /* 0x002fea0003900000 */
[----:B------:R-:W1:Y:S02]  /*8880*/  @!P1 SYNCS.PHASECHK.TRANS64 P1, [R14+URZ+0x20], R7 ;  /* 0x000020070e0095a7 */ /* 0x000e64000802007f */
[----:B-1----:R-:W-:Y:S05]  /*8890*/  @!P1 BRA `(.L_x_166) ;  /* 0xfffffffc00f09947 */ /* 0x002fea000383ffff */
[----:B------:R-:W-:Y:S05]  /*88a0*/  BRA `(.L_x_186) ;  /* 0xffffffec00f47947 */ /* 0x000fea000383ffff */
.L_x_175:
[----:B------:R-:W-:Y:S01]  /*88b0*/  BSSY B0, `(.L_x_187) ;  /* 0x0000006000007945 */ /* 0x000fe20003800000 */
[----:B------:R-:W-:-:S07]  /*88c0*/  IMAD.MOV.U32 R15, RZ, RZ, -0x1 ;  /* 0xffffffffff0f7424 */ /* 0x000fce00078e00ff */
[----:B------:R-:W-:Y:S05]  /*88d0*/  WARPSYNC.COLLECTIVE R15, `(.L_x_188) ;  /* 0x000000000f0c7348 */ /* 0x000fea0003c00000 */
[----:B------:R-:W-:Y:S02]  /*88e0*/  ELECT P6, UR62, PT ;  /* 0x00000000003e782f */ /* 0x000fe400038c0000 */
[----:B------:R-:W-:Y:S01]  /*88f0*/  MOV R14, UR62 ;  /* 0x0000003e000e7c02 */ /* 0x000fe20008000f00 */
[----:B------:R-:W-:Y:S10]  /*8900*/  ENDCOLLECTIVE ;  /* 0x000000000000791b */ /* 0x000ff40003800000 */
.L_x_188:
[----:B------:R-:W-:Y:S05]  /*8910*/  BSYNC B0 ;  /* 0x0000000000007941 */ /* 0x000fea0003800000 */
.L_x_187:
[----:B------:R-:W-:Y:S05]  /*8920*/  BRA `(.L_x_189) ;  /* 0xfffffff800cc7947 */ /* 0x000fea000383ffff */
.L_x_179:
[----:B0-----:R0:W1:Y:S02]  /*8930*/  SYNCS.PHASECHK.TRANS64.TRYWAIT P0, [R7+URZ], R4 ;  /* 0x00000004070075a7 */ /* 0x001064000800017f */
[----:B-1----:R-:W-:Y:S05]  /*8940*/  @!P0 NANOSLEEP.SYNCS 0x989680 ;  /* 0x009896800000895d */ /* 0x002fea0003900000 */
[----:B------:R-:W1:Y:S02]  /*8950*/  @!P0 SYNCS.PHASECHK.TRANS64 P0, [R7+URZ], R4 ;  /* 0x00000004070085a7 */ /* 0x000e64000800007f */
[----:B-1----:R-:W-:Y:S05]  /*8960*/  @!P0 BRA `(.L_x_179) ;  /* 0xfffffffc00f08947 */ /* 0x002fea000383ffff */
[----:B------:R-:W-:Y:S05]  /*8970*/  BRA `(.L_x_190) ;  /* 0xfffffffc000c7947 */ /* 0x000fea000383ffff */
.L_x_180:
[----:B0-----:R0:W1:Y:S02]  /*8980*/  SYNCS.PHASECHK.TRANS64.TRYWAIT P0, [R8+URZ], R5 ;  /* 0x00000005080075a7 */ /* 0x001064000800017f */
[----:B-1----:R-:W-:Y:S05]  /*8990*/  @!P0 NANOSLEEP.SYNCS 0x989680 ;  /* 0x009896800000895d */ /* 0x002fea0003900000 */
[----:B------:R-:W1:Y:S02]  /*89a0*/  @!P0 SYNCS.PHASECHK.TRANS64 P0, [R8+URZ], R5 ;  /* 0x00000005080085a7 */ /* 0x000e64000800007f */
[----:B-1----:R-:W-:Y:S05]  /*89b0*/  @!P0 BRA `(.L_x_180) ;  /* 0xfffffffc00f08947 */ /* 0x002fea000383ffff */
[----:B------:R-:W-:Y:S05]  /*89c0*/  BRA `(.L_x_191) ;  /* 0xfffffffc001c7947 */ /* 0x000fea000383ffff */
.L_x_181:
[----:B-1----:R1:W2:Y:S02]  /*89d0*/  SYNCS.PHASECHK.TRANS64.TRYWAIT P0, [R11+URZ], R6 ;  /* 0x000000060b0075a7 */ /* 0x0022a4000800017f */
[----:B--2---:R-:W-:Y:S05]  /*89e0*/  @!P0 NANOSLEEP.SYNCS 0x989680 ;  /* 0x009896800000895d */ /* 0x004fea0003900000 */
[----:B------:R-:W2:Y:S02]  /*89f0*/  @!P0 SYNCS.PHASECHK.TRANS64 P0, [R11+URZ], R6 ;  /* 0x000000060b0085a7 */ /* 0x000ea4000800007f */
[----:B--2---:R-:W-:Y:S05]  /*8a00*/  @!P0 BRA `(.L_x_181) ;  /* 0xfffffffc00f08947 */ /* 0x004fea000383ffff */
[----:B------:R-:W-:Y:S05]  /*8a10*/  BRA `(.L_x_192) ;  /* 0xfffffffc00247947 */ /* 0x000fea000383ffff */
.L_x_193:
[----:B------:R-:W-:-:S00]  /*8a20*/  BRA `(.L_x_193) ;  /* 0xfffffffc00fc7947 */ /* 0x000fc0000383ffff */
[----:B------:R-:W-:-:S00]  /*8a30*/  NOP ;  /* 0x0000000000007918 */ /* 0x000fc00000000000 */
        /* <DEDUP_REMOVED lines=12> */
.L_x_194:


//--------------------- .nv.global.init           --------------------------
	.section	.nv.global.init,"aw",@progbits
.nv.global.init:
	.type		$str$22,@object
	.size		$str$22,($str$23 - $str$22)
$str$22:
        /*0000*/ 	.byte	0x6b, 0x5f, 0x74, 0x69, 0x6c, 0x65, 0x5f, 0x63, 0x6f, 0x75, 0x6e, 0x74, 0x20, 0x3e, 0x3d, 0x20
        /*0010*/ 	.byte	0x31, 0x00
	.type		$str$23,@object
	.size		$str$23,(__unnamed_1 - $str$23)
$str$23:
        /*0012*/ 	.byte	0x2f, 0x74, 0x6d, 0x70, 0x2f, 0x63, 0x75, 0x74, 0x6c, 0x61, 0x73, 0x73, 0x5f, 0x73, 0x77, 0x65
        /*0022*/ 	.byte	0x65, 0x70, 0x5f, 0x73, 0x72, 0x63, 0x2f, 0x69, 0x6e, 0x63, 0x6c, 0x75, 0x64, 0x65, 0x2f, 0x63
        /*0032*/ 	.byte	0x75, 0x74, 0x6c, 0x61, 0x73, 0x73, 0x2f, 0x67, 0x65, 0x6d, 0x6d, 0x2f, 0x63, 0x6f, 0x6c, 0x6c
        /*0042*/ 	.byte	0x65, 0x63, 0x74, 0x69, 0x76, 0x65, 0x2f, 0x73, 0x6d, 0x39, 0x30, 0x5f, 0x6d, 0x6d, 0x61, 0x5f
        /*0052*/ 	.byte	0x74, 0x6d, 0x61, 0x5f, 0x67, 0x6d, 0x6d, 0x61, 0x5f, 0x73, 0x73, 0x5f, 0x77, 0x61, 0x72, 0x70
        /*0062*/ 	.byte	0x73, 0x70, 0x65, 0x63, 0x69, 0x61, 0x6c, 0x69, 0x7a, 0x65, 0x64, 0x2e, 0x68, 0x70, 0x70, 0x00
	.type		__unnamed_1,@object
	.size		__unnamed_1,(.L_0 - __unnamed_1)
__unnamed_1:
        /*0072*/ 	.byte	0x76, 0x6f, 0x69, 0x64, 0x20, 0x63, 0x75, 0x74, 0x6c, 0x61, 0x73, 0x73, 0x3a, 0x3a, 0x67, 0x65
        /* <DEDUP_REMOVED lines=177> */
.L_0:


//--------------------- .nv.shared._ZN7cutlass13device_kernelINS_4gemm6kernel13GemmUniversalIN4cute5tupleIJiiiiEEENS1_10collective13CollectiveMmaINS1_34MainloopSm90TmaGmmaWarpSpecializedILi4ENS5_IJNS4_1CILi1EEESB_SB_EEENS1_35KernelTmaWarpSpecializedCooperativeEEENS5_IJNSA_ILi128EEESF_SF_EEENS_10tfloat32_tENS5_IJlSB_lEEESH_SI_NS4_8TiledMMAINS4_8MMA_AtomIJNS4_4SM904GMMA30MMA_64x128x8_F32TF32TF32_SS_TNILNSM_7ScaleInE1ELSO_1EEEEEENS4_6LayoutINS5_IJNSA_ILi2EEESB_SB_EEENS5_IJSB_NSA_ILi0EEESU_EEEEENS5_IJNS4_10UnderscoreESX_SX_EEEEENS4_13SM90_TMA_LOADENS4_14ComposedLayoutINS4_7SwizzleILi3ELi4ELi3EEENS4_18smem_ptr_flag_bitsILi32EEENSR_INS5_IJNSA_ILi8EEENSA_ILi32EEEEEENS5_IJS17_SB_EEEEEEEvNS4_8identityES10_S1B_vS1C_EENS_8epilogue10collective6detail29Sm90TmaWarpSpecializedAdapterINS1F_15DefaultEpilogueISH_SI_SI_NS1E_6thread17LinearCombinationISH_Li1EffLNS1J_9ScaleType4KindE0ELNS_15FloatRoundStyleE2ESH_EENS1_15EpilogueDefaultEEEEEvvEEEEvNT_6ParamsE --------------------------
	.section	.nv.shared._ZN7cutlass13device_kernelINS_4gemm6kernel13GemmUniversalIN4cute5tupleIJiiiiEEENS1_10collective13CollectiveMmaINS1_34MainloopSm90TmaGmmaWarpSpecializedILi4ENS5_IJNS4_1CILi1EEESB_SB_EEENS1_35KernelTmaWarpSpecializedCooperativeEEENS5_IJNSA_ILi128EEESF_SF_EEENS_10tfloat32_tENS5_IJlSB_lEEESH_SI_NS4_8TiledMMAINS4_8MMA_AtomIJNS4_4SM904GMMA30MMA_64x128x8_F32TF32TF32_SS_TNILNSM_7ScaleInE1ELSO_1EEEEEENS4_6LayoutINS5_IJNSA_ILi2EEESB_SB_EEENS5_IJSB_NSA_ILi0EEESU_EEEEENS5_IJNS4_10UnderscoreESX_SX_EEEEENS4_13SM90_TMA_LOADENS4_14ComposedLayoutINS4_7SwizzleILi3ELi4ELi3EEENS4_18smem_ptr_flag_bitsILi32EEENSR_INS5_IJNSA_ILi8EEENSA_ILi32EEEEEENS5_IJS17_SB_EEEEEEEvNS4_8identityES10_S1B_vS1C_EENS_8epilogue10collective6detail29Sm90TmaWarpSpecializedAdapterINS1F_15DefaultEpilogueISH_SI_SI_NS1E_6thread17LinearCombinationISH_Li1EffLNS1J_9ScaleType4KindE0ELNS_15FloatRoundStyleE2ESH_EENS1_15EpilogueDefaultEEEEEvvEEEEvNT_6ParamsE,"aw",@nobits
	.sectionflags	@""
	.align	16
	.zero		1024


//--------------------- .nv.shared.reserved.0     --------------------------
	.section	.nv.shared.reserved.0,"aw",@nobits
	.weak		__nv_reservedSMEM_offset_0_alias
	.size		__nv_reservedSMEM_offset_0_alias, 0, 0
	.other		__nv_reservedSMEM_offset_0_alias,@"STO_CUDA_RESERVED_SHARED STV_DEFAULT"
__nv_reservedSMEM_offset_0_alias:
	.zero		0


//--------------------- .nv.global                --------------------------
	.section	.nv.global,"aw",@nobits
.nv.global:
	.type		_ZN40_INTERNAL_153ffb13_4_k_cu_fdae61b5_165014cute1_E,@object
	.size		_ZN40_INTERNAL_153ffb13_4_k_cu_fdae61b5_165014cute1_E,(_ZN40_INTERNAL_153ffb13_4_k_cu_fdae61b5_165014cuda3std3__45__cpo6cbeginE - _ZN40_INTERNAL_153ffb13_4_k_cu_fdae61b5_165014cute1_E)
_ZN40_INTERNAL_153ffb13_4_k_cu_fdae61b5_165014cute1_E:
	.zero		1
	.type		_ZN40_INTERNAL_153ffb13_4_k_cu_fdae61b5_165014cuda3std3__45__cpo6cbeginE,@object
	.size		_ZN40_INTERNAL_153ffb13_4_k_cu_fdae61b5_165014cuda3std3__45__cpo6cbeginE,(_ZN40_INTERNAL_153ffb13_4_k_cu_fdae61b5_165014cuda3std3__48in_placeE - _ZN40_INTERNAL_153ffb13_4_k_cu_fdae61b5_165014cuda3std3__45__cpo6cbeginE)
_ZN40_INTERNAL_153ffb13_4_k_cu_fdae61b5_165014cuda3std3__45__cpo6cbeginE:
	.zero		1
	.type		_ZN40_INTERNAL_153ffb13_4_k_cu_fdae61b5_165014cuda3std3__48in_placeE,@object
	.size		_ZN40_INTERNAL_153ffb13_4_k_cu_fdae61b5_165014cuda3std3__48in_placeE,(_ZN40_INTERNAL_153ffb13_4_k_cu_fdae61b5_165014cuda3std6ranges3__45__cpo9iter_moveE - _ZN40_INTERNAL_153ffb13_4_k_cu_fdae61b5_165014cuda3std3__48in_placeE)
_ZN40_INTERNAL_153ffb13_4_k_cu_fdae61b5_165014cuda3std3__48in_placeE:
	.zero		1
	.type		_ZN40_INTERNAL_153ffb13_4_k_cu_fdae61b5_165014cuda3std6ranges3__45__cpo9iter_moveE,@object
	.size		_ZN40_INTERNAL_153ffb13_4_k_cu_fdae61b5_165014cuda3std6ranges3__45__cpo9iter_moveE,(_ZN40_INTERNAL_153ffb13_4_k_cu_fdae61b5_165014cuda3std3__45__cpo5beginE - _ZN40_INTERNAL_153ffb13_4_k_cu_fdae61b5_165014cuda3std6ranges3__45__cpo9iter_moveE)
_ZN40_INTERNAL_153ffb13_4_k_cu_fdae61b5_165014cuda3std6ranges3__45__cpo9iter_moveE:
	.zero		1
	.type		_ZN40_INTERNAL_153ffb13_4_k_cu_fdae61b5_165014cuda3std3__45__cpo5beginE,@object
	.size		_ZN40_INTERNAL_153ffb13_4_k_cu_fdae61b5_165014cuda3std3__45__cpo5beginE,(_ZN40_INTERNAL_153ffb13_4_k_cu_fdae61b5_165014cuda3std3__442_GLOBAL__N__153ffb13_4_k_cu_fdae61b5_165016ignoreE - _ZN40_INTERNAL_153ffb13_4_k_cu_fdae61b5_165014cuda3std3__45__cpo5beginE)
_ZN40_INTERNAL_153ffb13_4_k_cu_fdae61b5_165014cuda3std3__45__cpo5beginE:
	.zero		1
	.type		_ZN40_INTERNAL_153ffb13_4_k_cu_fdae61b5_165014cuda3std3__442_GLOBAL__N__153ffb13_4_k_cu_fdae61b5_165016ignoreE,@object
	.size		_ZN40_INTERNAL_153ffb13_4_k_cu_fdae61b5_165014cuda3std3__442_GLOBAL__N__153ffb13_4_k_cu_fdae61b5_165016ignoreE,(_ZN40_INTERNAL_153ffb13_4_k_cu_fdae61b5_165014cute7productE - _ZN40_INTERNAL_153ffb13_4_k_cu_fdae61b5_165014cuda3std3__442_GLOBAL__N__153ffb13_4_k_cu_fdae61b5_165016ignoreE)
_ZN40_INTERNAL_153ffb13_4_k_cu_fdae61b5_165014cuda3std3__442_GLOBAL__N__153ffb13_4_k_cu_fdae61b5_165016ignoreE:
	.zero		1
	.type		_ZN40_INTERNAL_153ffb13_4_k_cu_fdae61b5_165014cute7productE,@object
	.size		_ZN40_INTERNAL_153ffb13_4_k_cu_fdae61b5_165014cute7productE,(_ZN40_INTERNAL_153ffb13_4_k_cu_fdae61b5_165014cuda3std3__45__cpo3endE - _ZN40_INTERNAL_153ffb13_4_k_cu_fdae61b5_165014cute7productE)
_ZN40_INTERNAL_153ffb13_4_k_cu_fdae61b5_165014cute7productE:
	.zero		1
	.type		_ZN40_INTERNAL_153ffb13_4_k_cu_fdae61b5_165014cuda3std3__45__cpo3endE,@object
	.size		_ZN40_INTERNAL_153ffb13_4_k_cu_fdae61b5_165014cuda3std3__45__cpo3endE,(_ZN40_INTERNAL_153ffb13_4_k_cu_fdae61b5_165014cuda3std3__419piecewise_constructE - _ZN40_INTERNAL_153ffb13_4_k_cu_fdae61b5_165014cuda3std3__45__cpo3endE)
_ZN40_INTERNAL_153ffb13_4_k_cu_fdae61b5_165014cuda3std3__45__cpo3endE:
	.zero		1
	.type		_ZN40_INTERNAL_153ffb13_4_k_cu_fdae61b5_165014cuda3std3__419piecewise_constructE,@object
	.size		_ZN40_INTERNAL_153ffb13_4_k_cu_fdae61b5_165014cuda3std3__419piecewise_constructE,(_ZN40_INTERNAL_153ffb13_4_k_cu_fdae61b5_165014cuda3std3__45__cpo4cendE - _ZN40_INTERNAL_153ffb13_4_k_cu_fdae61b5_165014cuda3std3__419piecewise_constructE)
_ZN40_INTERNAL_153ffb13_4_k_cu_fdae61b5_165014cuda3std3__419piecewise_constructE:
	.zero		1
	.type		_ZN40_INTERNAL_153ffb13_4_k_cu_fdae61b5_165014cuda3std3__45__cpo4cendE,@object
	.size		_ZN40_INTERNAL_153ffb13_4_k_cu_fdae61b5_165014cuda3std3__45__cpo4cendE,(_ZN40_INTERNAL_153ffb13_4_k_cu_fdae61b5_165014cuda3std6ranges3__45__cpo4swapE - _ZN40_INTERNAL_153ffb13_4_k_cu_fdae61b5_165014cuda3std3__45__cpo4cendE)
_ZN40_INTERNAL_153ffb13_4_k_cu_fdae61b5_165014cuda3std3__45__cpo4cendE:
	.zero		1
	.type		_ZN40_INTERNAL_153ffb13_4_k_cu_fdae61b5_165014cuda3std6ranges3__45__cpo4swapE,@object
	.size		_ZN40_INTERNAL_153ffb13_4_k_cu_fdae61b5_165014cuda3std6ranges3__45__cpo4swapE,(.L_8 - _ZN40_INTERNAL_153ffb13_4_k_cu_fdae61b5_165014cuda3std6ranges3__45__cpo4swapE)
_ZN40_INTERNAL_153ffb13_4_k_cu_fdae61b5_165014cuda3std6ranges3__45__cpo4swapE:
	.zero		1
.L_8:


//--------------------- .nv.constant0._ZN7cutlass13device_kernelINS_4gemm6kernel13GemmUniversalIN4cute5tupleIJiiiiEEENS1_10collective13CollectiveMmaINS1_34MainloopSm90TmaGmmaWarpSpecializedILi4ENS5_IJNS4_1CILi1EEESB_SB_EEENS1_35KernelTmaWarpSpecializedCooperativeEEENS5_IJNSA_ILi128EEESF_SF_EEENS_10tfloat32_tENS5_IJlSB_lEEESH_SI_NS4_8TiledMMAINS4_8MMA_AtomIJNS4_4SM904GMMA30MMA_64x128x8_F32TF32TF32_SS_TNILNSM_7ScaleInE1ELSO_1EEEEEENS4_6LayoutINS5_IJNSA_ILi2EEESB_SB_EEENS5_IJSB_NSA_ILi0EEESU_EEEEENS5_IJNS4_10UnderscoreESX_SX_EEEEENS4_13SM90_TMA_LOADENS4_14ComposedLayoutINS4_7SwizzleILi3ELi4ELi3EEENS4_18smem_ptr_flag_bitsILi32EEENSR_INS5_IJNSA_ILi8EEENSA_ILi32EEEEEENS5_IJS17_SB_EEEEEEEvNS4_8identityES10_S1B_vS1C_EENS_8epilogue10collective6detail29Sm90TmaWarpSpecializedAdapterINS1F_15DefaultEpilogueISH_SI_SI_NS1E_6thread17LinearCombinationISH_Li1EffLNS1J_9ScaleType4KindE0ELNS_15FloatRoundStyleE2ESH_EENS1_15EpilogueDefaultEEEEEvvEEEEvNT_6ParamsE --------------------------
	.section	.nv.constant0._ZN7cutlass13device_kernelINS_4gemm6kernel13GemmUniversalIN4cute5tupleIJiiiiEEENS1_10collective13CollectiveMmaINS1_34MainloopSm90TmaGmmaWarpSpecializedILi4ENS5_IJNS4_1CILi1EEESB_SB_EEENS1_35KernelTmaWarpSpecializedCooperativeEEENS5_IJNSA_ILi128EEESF_SF_EEENS_10tfloat32_tENS5_IJlSB_lEEESH_SI_NS4_8TiledMMAINS4_8MMA_AtomIJNS4_4SM904GMMA30MMA_64x128x8_F32TF32TF32_SS_TNILNSM_7ScaleInE1ELSO_1EEEEEENS4_6LayoutINS5_IJNSA_ILi2EEESB_SB_EEENS5_IJSB_NSA_ILi0EEESU_EEEEENS5_IJNS4_10UnderscoreESX_SX_EEEEENS4_13SM90_TMA_LOADENS4_14ComposedLayoutINS4_7SwizzleILi3ELi4ELi3EEENS4_18smem_ptr_flag_bitsILi32EEENSR_INS5_IJNSA_ILi8EEENSA_ILi32EEEEEENS5_IJS17_SB_EEEEEEEvNS4_8identityES10_S1B_vS1C_EENS_8epilogue10collective6detail29Sm90TmaWarpSpecializedAdapterINS1F_15DefaultEpilogueISH_SI_SI_NS1E_6thread17LinearCombinationISH_Li1EffLNS1J_9ScaleType4KindE0ELNS_15FloatRoundStyleE2ESH_EENS1_15EpilogueDefaultEEEEEvvEEEEvNT_6ParamsE,"a",@progbits
	.sectionflags	@""
	.align	4
.nv.constant0._ZN7cutlass13device_kernelINS_4gemm6kernel13GemmUniversalIN4cute5tupleIJiiiiEEENS1_10collective13CollectiveMmaINS1_34MainloopSm90TmaGmmaWarpSpecializedILi4ENS5_IJNS4_1CILi1EEESB_SB_EEENS1_35KernelTmaWarpSpecializedCooperativeEEENS5_IJNSA_ILi128EEESF_SF_EEENS_10tfloat32_tENS5_IJlSB_lEEESH_SI_NS4_8TiledMMAINS4_8MMA_AtomIJNS4_4SM904GMMA30MMA_64x128x8_F32TF32TF32_SS_TNILNSM_7ScaleInE1ELSO_1EEEEEENS4_6LayoutINS5_IJNSA_ILi2EEESB_SB_EEENS5_IJSB_NSA_ILi0EEESU_EEEEENS5_IJNS4_10UnderscoreESX_SX_EEEEENS4_13SM90_TMA_LOADENS4_14ComposedLayoutINS4_7SwizzleILi3ELi4ELi3EEENS4_18smem_ptr_flag_bitsILi32EEENSR_INS5_IJNSA_ILi8EEENSA_ILi32EEEEEENS5_IJS17_SB_EEEEEEEvNS4_8identityES10_S1B_vS1C_EENS_8epilogue10collective6detail29Sm90TmaWarpSpecializedAdapterINS1F_15DefaultEpilogueISH_SI_SI_NS1E_6thread17LinearCombinationISH_Li1EffLNS1J_9ScaleType4KindE0ELNS_15FloatRoundStyleE2ESH_EENS1_15EpilogueDefaultEEEEEvvEEEEvNT_6ParamsE:
	.zero		1664


//--------------------- SYMBOLS --------------------------

	.type		.nv.reservedSmem.offset0,@object
	.size		.nv.reservedSmem.offset0,0x4
	.type		__assertfail,@function
